//
// Generated by NVIDIA NVVM Compiler
//
// Compiler Build ID: CL-36424714
// Cuda compilation tools, release 13.0, V13.0.88
// Based on NVVM 20.0.0
//

.version 9.0
.target sm_100
.address_size 64

	// .globl	_Z16fluidSwirlKernelPhPKhiiffffi
.global .align 4 .b8 __cudart_i2opi_f[24] = {65, 144, 67, 60, 153, 149, 98, 219, 192, 221, 52, 245, 209, 87, 39, 252, 41, 21, 68, 78, 110, 131, 249, 162};

.visible .entry _Z16fluidSwirlKernelPhPKhiiffffi(
	.param .u64 .ptr .align 1 _Z16fluidSwirlKernelPhPKhiiffffi_param_0,
	.param .u64 .ptr .align 1 _Z16fluidSwirlKernelPhPKhiiffffi_param_1,
	.param .u32 _Z16fluidSwirlKernelPhPKhiiffffi_param_2,
	.param .u32 _Z16fluidSwirlKernelPhPKhiiffffi_param_3,
	.param .f32 _Z16fluidSwirlKernelPhPKhiiffffi_param_4,
	.param .f32 _Z16fluidSwirlKernelPhPKhiiffffi_param_5,
	.param .f32 _Z16fluidSwirlKernelPhPKhiiffffi_param_6,
	.param .f32 _Z16fluidSwirlKernelPhPKhiiffffi_param_7,
	.param .u32 _Z16fluidSwirlKernelPhPKhiiffffi_param_8
)
{
	.local .align 4 .b8 	__local_depot0[28];
	.reg .b64 	%SP;
	.reg .b64 	%SPL;
	.reg .pred 	%p<47>;
	.reg .b16 	%rs<33>;
	.reg .b32 	%r<163>;
	.reg .b32 	%f<192>;
	.reg .b64 	%rd<80>;
	.reg .b64 	%fd<5>;

	mov.u64 	%SPL, __local_depot0;
	ld.param.u64 	%rd19, [_Z16fluidSwirlKernelPhPKhiiffffi_param_0];
	ld.param.u64 	%rd20, [_Z16fluidSwirlKernelPhPKhiiffffi_param_1];
	ld.param.u32 	%r62, [_Z16fluidSwirlKernelPhPKhiiffffi_param_2];
	ld.param.u32 	%r65, [_Z16fluidSwirlKernelPhPKhiiffffi_param_3];
	ld.param.f32 	%f17, [_Z16fluidSwirlKernelPhPKhiiffffi_param_4];
	ld.param.f32 	%f18, [_Z16fluidSwirlKernelPhPKhiiffffi_param_5];
	ld.param.f32 	%f19, [_Z16fluidSwirlKernelPhPKhiiffffi_param_6];
	ld.param.f32 	%f20, [_Z16fluidSwirlKernelPhPKhiiffffi_param_7];
	ld.param.u32 	%r64, [_Z16fluidSwirlKernelPhPKhiiffffi_param_8];
	cvta.to.global.u64 	%rd1, %rd20;
	cvta.to.global.u64 	%rd2, %rd19;
	add.u64 	%rd3, %SPL, 0;
	mov.u32 	%r66, %ctaid.x;
	mov.u32 	%r67, %ntid.x;
	mov.u32 	%r68, %tid.x;
	mad.lo.s32 	%r1, %r66, %r67, %r68;
	mov.u32 	%r69, %ctaid.y;
	mov.u32 	%r70, %ntid.y;
	mov.u32 	%r71, %tid.y;
	mad.lo.s32 	%r72, %r69, %r70, %r71;
	setp.ge.s32 	%p1, %r1, %r62;
	setp.ge.s32 	%p2, %r72, %r65;
	or.pred  	%p3, %p1, %p2;
	@%p3 bra 	$L__BB0_40;
	cvt.rn.f32.s32 	%f21, %r1;
	sub.f32 	%f22, %f21, %f17;
	cvt.rn.f32.u32 	%f23, %r72;
	sub.f32 	%f24, %f23, %f18;
	mul.f32 	%f25, %f24, %f24;
	fma.rn.f32 	%f26, %f22, %f22, %f25;
	sqrt.rn.f32 	%f1, %f26;
	abs.f32 	%f27, %f22;
	abs.f32 	%f28, %f24;
	setp.gt.f32 	%p4, %f28, %f27;
	selp.f32 	%f29, %f28, %f27, %p4;
	selp.f32 	%f30, %f27, %f28, %p4;
	div.rn.f32 	%f31, %f30, %f29;
	mul.f32 	%f32, %f31, %f31;
	fma.rn.f32 	%f33, %f32, 0f3B33710B, 0fBC807748;
	fma.rn.f32 	%f34, %f33, %f32, 0f3D2CDAB2;
	fma.rn.f32 	%f35, %f34, %f32, 0fBD992D10;
	fma.rn.f32 	%f36, %f35, %f32, 0f3DD9EA6C;
	fma.rn.f32 	%f37, %f36, %f32, 0fBE117CB1;
	fma.rn.f32 	%f38, %f37, %f32, 0f3E4CBCE0;
	fma.rn.f32 	%f39, %f38, %f32, 0fBEAAAA7D;
	mul.f32 	%f40, %f32, %f39;
	fma.rn.f32 	%f41, %f40, %f31, %f31;
	neg.f32 	%f42, %f41;
	fma.rn.f32 	%f43, 0f3F6EE581, 0f3FD774EB, %f42;
	selp.f32 	%f44, %f43, %f41, %p4;
	selp.f32 	%f45, 0f3F6EE581, 0f3FEEE581, %p4;
	selp.f32 	%f46, %f41, %f42, %p4;
	mov.b32 	%r73, %f22;
	fma.rn.f32 	%f47, %f45, 0f3FD774EB, %f46;
	setp.lt.s32 	%p5, %r73, 0;
	selp.f32 	%f48, %f47, %f44, %p5;
	add.f32 	%f49, %f27, %f28;
	setp.eq.f32 	%p6, %f29, 0f00000000;
	selp.f32 	%f50, 0f40490FDB, 0f00000000, %p5;
	setp.eq.f32 	%p7, %f27, %f28;
	selp.f32 	%f51, 0f4016CBE4, 0f3F490FDB, %p5;
	selp.f32 	%f52, %f51, %f48, %p7;
	selp.f32 	%f53, %f50, %f52, %p6;
	abs.f32 	%f54, %f49;
	setp.nan.f32 	%p8, %f54, %f54;
	copysign.f32 	%f55, %f24, %f53;
	selp.f32 	%f56, %f49, %f55, %p8;
	neg.f32 	%f57, %f1;
	div.rn.f32 	%f58, %f57, %f20;
	fma.rn.f32 	%f59, %f58, 0f3BBB989D, 0f3F000000;
	cvt.sat.f32.f32 	%f60, %f59;
	mov.f32 	%f61, 0f4B400001;
	mov.f32 	%f62, 0f437C0000;
	fma.rm.f32 	%f63, %f60, %f62, %f61;
	add.f32 	%f64, %f63, 0fCB40007F;
	neg.f32 	%f65, %f64;
	fma.rn.f32 	%f66, %f58, 0f3FB8AA3B, %f65;
	fma.rn.f32 	%f67, %f58, 0f32A57060, %f66;
	mov.b32 	%r74, %f63;
	shl.b32 	%r75, %r74, 23;
	mov.b32 	%f68, %r75;
	ex2.approx.ftz.f32 	%f69, %f67;
	mul.f32 	%f70, %f69, %f68;
	fma.rn.f32 	%f2, %f19, %f70, %f56;
	mul.f32 	%f71, %f2, 0f3F22F983;
	cvt.rni.s32.f32 	%r151, %f71;
	cvt.rn.f32.s32 	%f72, %r151;
	fma.rn.f32 	%f73, %f72, 0fBFC90FDA, %f2;
	fma.rn.f32 	%f74, %f72, 0fB3A22168, %f73;
	fma.rn.f32 	%f191, %f72, 0fA7C234C5, %f74;
	abs.f32 	%f4, %f2;
	setp.ltu.f32 	%p9, %f4, 0f47CE4780;
	mov.u32 	%r147, %r151;
	mov.f32 	%f190, %f191;
	@%p9 bra 	$L__BB0_9;
	setp.neu.f32 	%p10, %f4, 0f7F800000;
	@%p10 bra 	$L__BB0_4;
	mov.f32 	%f77, 0f00000000;
	mul.rn.f32 	%f190, %f2, %f77;
	mov.b32 	%r147, 0;
	bra.uni 	$L__BB0_9;
$L__BB0_4:
	mov.b32 	%r4, %f2;
	shl.b32 	%r77, %r4, 8;
	or.b32  	%r5, %r77, -2147483648;
	mov.b64 	%rd76, 0;
	mov.b32 	%r144, 0;
	mov.u64 	%rd74, __cudart_i2opi_f;
	mov.u64 	%rd75, %rd3;
$L__BB0_5:
	.pragma "nounroll";
	ld.global.nc.u32 	%r78, [%rd74];
	mad.wide.u32 	%rd24, %r78, %r5, %rd76;
	shr.u64 	%rd76, %rd24, 32;
	st.local.u32 	[%rd75], %rd24;
	add.s32 	%r144, %r144, 1;
	add.s64 	%rd75, %rd75, 4;
	add.s64 	%rd74, %rd74, 4;
	setp.ne.s32 	%p11, %r144, 6;
	@%p11 bra 	$L__BB0_5;
	shr.u32 	%r79, %r4, 23;
	st.local.u32 	[%rd3+24], %rd76;
	and.b32  	%r8, %r79, 31;
	and.b32  	%r80, %r79, 224;
	add.s32 	%r81, %r80, -128;
	shr.u32 	%r82, %r81, 5;
	mul.wide.u32 	%rd25, %r82, 4;
	sub.s64 	%rd10, %rd3, %rd25;
	ld.local.u32 	%r145, [%rd10+24];
	ld.local.u32 	%r146, [%rd10+20];
	setp.eq.s32 	%p12, %r8, 0;
	@%p12 bra 	$L__BB0_8;
	shf.l.wrap.b32 	%r145, %r146, %r145, %r8;
	ld.local.u32 	%r83, [%rd10+16];
	shf.l.wrap.b32 	%r146, %r83, %r146, %r8;
$L__BB0_8:
	shr.u32 	%r84, %r145, 30;
	shf.l.wrap.b32 	%r85, %r146, %r145, 2;
	shl.b32 	%r86, %r146, 2;
	shr.u32 	%r87, %r85, 31;
	add.s32 	%r88, %r87, %r84;
	neg.s32 	%r89, %r88;
	setp.lt.s32 	%p13, %r4, 0;
	selp.b32 	%r147, %r89, %r88, %p13;
	xor.b32  	%r90, %r85, %r4;
	shr.s32 	%r91, %r85, 31;
	xor.b32  	%r92, %r91, %r85;
	xor.b32  	%r93, %r91, %r86;
	cvt.u64.u32 	%rd26, %r92;
	shl.b64 	%rd27, %rd26, 32;
	cvt.u64.u32 	%rd28, %r93;
	or.b64  	%rd29, %rd27, %rd28;
	cvt.rn.f64.s64 	%fd1, %rd29;
	mul.f64 	%fd2, %fd1, 0d3BF921FB54442D19;
	cvt.rn.f32.f64 	%f75, %fd2;
	neg.f32 	%f76, %f75;
	setp.lt.s32 	%p14, %r90, 0;
	selp.f32 	%f190, %f76, %f75, %p14;
$L__BB0_9:
	setp.ltu.f32 	%p15, %f4, 0f47CE4780;
	add.s32 	%r95, %r147, 1;
	mul.rn.f32 	%f78, %f190, %f190;
	and.b32  	%r96, %r147, 1;
	setp.eq.b32 	%p16, %r96, 1;
	selp.f32 	%f79, %f190, 0f3F800000, %p16;
	fma.rn.f32 	%f80, %f78, %f79, 0f00000000;
	fma.rn.f32 	%f81, %f78, 0f37CBAC00, 0fBAB607ED;
	selp.f32 	%f82, 0fB94D4153, %f81, %p16;
	selp.f32 	%f83, 0f3C0885E4, 0f3D2AAABB, %p16;
	fma.rn.f32 	%f84, %f82, %f78, %f83;
	selp.f32 	%f85, 0fBE2AAAA8, 0fBEFFFFFF, %p16;
	fma.rn.f32 	%f86, %f84, %f78, %f85;
	fma.rn.f32 	%f87, %f86, %f80, %f79;
	and.b32  	%r97, %r95, 2;
	setp.eq.s32 	%p17, %r97, 0;
	mov.f32 	%f88, 0f00000000;
	sub.f32 	%f89, %f88, %f87;
	selp.f32 	%f90, %f87, %f89, %p17;
	fma.rn.f32 	%f8, %f1, %f90, %f17;
	@%p15 bra 	$L__BB0_17;
	setp.neu.f32 	%p18, %f4, 0f7F800000;
	@%p18 bra 	$L__BB0_12;
	mov.f32 	%f93, 0f00000000;
	mul.rn.f32 	%f191, %f2, %f93;
	mov.b32 	%r151, 0;
	bra.uni 	$L__BB0_17;
$L__BB0_12:
	mov.b32 	%r17, %f2;
	shl.b32 	%r99, %r17, 8;
	or.b32  	%r18, %r99, -2147483648;
	mov.b64 	%rd79, 0;
	mov.b32 	%r148, 0;
	mov.u64 	%rd77, __cudart_i2opi_f;
	mov.u64 	%rd78, %rd3;
$L__BB0_13:
	.pragma "nounroll";
	ld.global.nc.u32 	%r100, [%rd77];
	mad.wide.u32 	%rd32, %r100, %r18, %rd79;
	shr.u64 	%rd79, %rd32, 32;
	st.local.u32 	[%rd78], %rd32;
	add.s32 	%r148, %r148, 1;
	add.s64 	%rd78, %rd78, 4;
	add.s64 	%rd77, %rd77, 4;
	setp.ne.s32 	%p19, %r148, 6;
	@%p19 bra 	$L__BB0_13;
	shr.u32 	%r101, %r17, 23;
	st.local.u32 	[%rd3+24], %rd79;
	and.b32  	%r21, %r101, 31;
	and.b32  	%r102, %r101, 224;
	add.s32 	%r103, %r102, -128;
	shr.u32 	%r104, %r103, 5;
	mul.wide.u32 	%rd33, %r104, 4;
	sub.s64 	%rd17, %rd3, %rd33;
	ld.local.u32 	%r149, [%rd17+24];
	ld.local.u32 	%r150, [%rd17+20];
	setp.eq.s32 	%p20, %r21, 0;
	@%p20 bra 	$L__BB0_16;
	shf.l.wrap.b32 	%r149, %r150, %r149, %r21;
	ld.local.u32 	%r105, [%rd17+16];
	shf.l.wrap.b32 	%r150, %r105, %r150, %r21;
$L__BB0_16:
	shr.u32 	%r106, %r149, 30;
	shf.l.wrap.b32 	%r107, %r150, %r149, 2;
	shl.b32 	%r108, %r150, 2;
	shr.u32 	%r109, %r107, 31;
	add.s32 	%r110, %r109, %r106;
	neg.s32 	%r111, %r110;
	setp.lt.s32 	%p21, %r17, 0;
	selp.b32 	%r151, %r111, %r110, %p21;
	xor.b32  	%r112, %r107, %r17;
	shr.s32 	%r113, %r107, 31;
	xor.b32  	%r114, %r113, %r107;
	xor.b32  	%r115, %r113, %r108;
	cvt.u64.u32 	%rd34, %r114;
	shl.b64 	%rd35, %rd34, 32;
	cvt.u64.u32 	%rd36, %r115;
	or.b64  	%rd37, %rd35, %rd36;
	cvt.rn.f64.s64 	%fd3, %rd37;
	mul.f64 	%fd4, %fd3, 0d3BF921FB54442D19;
	cvt.rn.f32.f64 	%f91, %fd4;
	neg.f32 	%f92, %f91;
	setp.lt.s32 	%p22, %r112, 0;
	selp.f32 	%f191, %f92, %f91, %p22;
$L__BB0_17:
	mul.rn.f32 	%f94, %f191, %f191;
	and.b32  	%r117, %r151, 1;
	setp.eq.b32 	%p23, %r117, 1;
	selp.f32 	%f95, 0f3F800000, %f191, %p23;
	fma.rn.f32 	%f96, %f94, %f95, 0f00000000;
	fma.rn.f32 	%f97, %f94, 0f37CBAC00, 0fBAB607ED;
	selp.f32 	%f98, %f97, 0fB94D4153, %p23;
	selp.f32 	%f99, 0f3D2AAABB, 0f3C0885E4, %p23;
	fma.rn.f32 	%f100, %f98, %f94, %f99;
	selp.f32 	%f101, 0fBEFFFFFF, 0fBE2AAAA8, %p23;
	fma.rn.f32 	%f102, %f100, %f94, %f101;
	fma.rn.f32 	%f103, %f102, %f96, %f95;
	and.b32  	%r118, %r151, 2;
	setp.eq.s32 	%p24, %r118, 0;
	mov.f32 	%f104, 0f00000000;
	sub.f32 	%f105, %f104, %f103;
	selp.f32 	%f106, %f103, %f105, %p24;
	fma.rn.f32 	%f107, %f1, %f106, %f18;
	mad.lo.s32 	%r119, %r62, %r72, %r1;
	mul.lo.s32 	%r30, %r64, %r119;
	setp.ltu.f32 	%p25, %f8, 0f00000000;
	add.s32 	%r120, %r62, -1;
	cvt.rn.f32.s32 	%f108, %r120;
	setp.geu.f32 	%p26, %f8, %f108;
	setp.ltu.f32 	%p27, %f107, 0f00000000;
	or.pred  	%p28, %p25, %p27;
	or.pred  	%p29, %p28, %p26;
	@%p29 bra 	$L__BB0_28;
	add.s32 	%r121, %r65, -1;
	cvt.rn.f32.u32 	%f110, %r121;
	setp.geu.f32 	%p30, %f107, %f110;
	@%p30 bra 	$L__BB0_28;
	cvt.rmi.f32.f32 	%f111, %f8;
	cvt.rzi.s32.f32 	%r31, %f111;
	cvt.rmi.f32.f32 	%f112, %f107;
	cvt.rzi.s32.f32 	%r32, %f112;
	cvt.rn.f32.s32 	%f113, %r31;
	sub.f32 	%f114, %f8, %f113;
	cvt.rn.f32.s32 	%f115, %r32;
	sub.f32 	%f116, %f107, %f115;
	mov.f32 	%f117, 0f3F800000;
	sub.f32 	%f118, %f117, %f114;
	sub.f32 	%f119, %f117, %f116;
	mul.f32 	%f13, %f118, %f119;
	mul.f32 	%f14, %f114, %f119;
	mul.f32 	%f15, %f118, %f116;
	mul.f32 	%f16, %f114, %f116;
	setp.lt.s32 	%p40, %r64, 1;
	@%p40 bra 	$L__BB0_40;
	mad.lo.s32 	%r128, %r32, %r62, %r31;
	mul.lo.s32 	%r33, %r128, %r64;
	add.s32 	%r129, %r128, %r62;
	mul.lo.s32 	%r34, %r129, %r64;
	and.b32  	%r35, %r64, 3;
	setp.lt.u32 	%p41, %r64, 4;
	mov.b32 	%r159, 0;
	@%p41 bra 	$L__BB0_23;
	and.b32  	%r159, %r64, 2147483644;
	neg.s32 	%r155, %r159;
	cvt.u64.u32 	%rd46, %r64;
	add.s64 	%rd48, %rd1, 3;
	mov.u32 	%r152, %r30;
	mov.u32 	%r153, %r34;
	mov.u32 	%r154, %r33;
$L__BB0_22:
	.pragma "nounroll";
	cvt.s64.s32 	%rd47, %r154;
	add.s64 	%rd49, %rd48, %rd47;
	cvt.s64.s32 	%rd50, %r153;
	add.s64 	%rd51, %rd48, %rd50;
	cvt.s64.s32 	%rd52, %r152;
	add.s64 	%rd53, %rd2, %rd52;
	ld.global.u8 	%rs5, [%rd49+-3];
	cvt.rn.f32.u16 	%f120, %rs5;
	add.s64 	%rd54, %rd49, %rd46;
	ld.global.u8 	%rs6, [%rd54+-3];
	cvt.rn.f32.u16 	%f121, %rs6;
	mul.f32 	%f122, %f14, %f121;
	fma.rn.f32 	%f123, %f13, %f120, %f122;
	ld.global.u8 	%rs7, [%rd51+-3];
	cvt.rn.f32.u16 	%f124, %rs7;
	fma.rn.f32 	%f125, %f15, %f124, %f123;
	add.s64 	%rd55, %rd51, %rd46;
	ld.global.u8 	%rs8, [%rd55+-3];
	cvt.rn.f32.u16 	%f126, %rs8;
	fma.rn.f32 	%f127, %f16, %f126, %f125;
	max.f32 	%f128, %f127, 0f00000000;
	min.f32 	%f129, %f128, 0f437F0000;
	cvt.rzi.u32.f32 	%r130, %f129;
	st.global.u8 	[%rd53], %r130;
	ld.global.u8 	%rs9, [%rd49+-2];
	cvt.rn.f32.u16 	%f130, %rs9;
	ld.global.u8 	%rs10, [%rd54+-2];
	cvt.rn.f32.u16 	%f131, %rs10;
	mul.f32 	%f132, %f14, %f131;
	fma.rn.f32 	%f133, %f13, %f130, %f132;
	ld.global.u8 	%rs11, [%rd51+-2];
	cvt.rn.f32.u16 	%f134, %rs11;
	fma.rn.f32 	%f135, %f15, %f134, %f133;
	ld.global.u8 	%rs12, [%rd55+-2];
	cvt.rn.f32.u16 	%f136, %rs12;
	fma.rn.f32 	%f137, %f16, %f136, %f135;
	max.f32 	%f138, %f137, 0f00000000;
	min.f32 	%f139, %f138, 0f437F0000;
	cvt.rzi.u32.f32 	%r131, %f139;
	st.global.u8 	[%rd53+1], %r131;
	ld.global.u8 	%rs13, [%rd49+-1];
	cvt.rn.f32.u16 	%f140, %rs13;
	ld.global.u8 	%rs14, [%rd54+-1];
	cvt.rn.f32.u16 	%f141, %rs14;
	mul.f32 	%f142, %f14, %f141;
	fma.rn.f32 	%f143, %f13, %f140, %f142;
	ld.global.u8 	%rs15, [%rd51+-1];
	cvt.rn.f32.u16 	%f144, %rs15;
	fma.rn.f32 	%f145, %f15, %f144, %f143;
	ld.global.u8 	%rs16, [%rd55+-1];
	cvt.rn.f32.u16 	%f146, %rs16;
	fma.rn.f32 	%f147, %f16, %f146, %f145;
	max.f32 	%f148, %f147, 0f00000000;
	min.f32 	%f149, %f148, 0f437F0000;
	cvt.rzi.u32.f32 	%r132, %f149;
	st.global.u8 	[%rd53+2], %r132;
	ld.global.u8 	%rs17, [%rd49];
	cvt.rn.f32.u16 	%f150, %rs17;
	ld.global.u8 	%rs18, [%rd54];
	cvt.rn.f32.u16 	%f151, %rs18;
	mul.f32 	%f152, %f14, %f151;
	fma.rn.f32 	%f153, %f13, %f150, %f152;
	ld.global.u8 	%rs19, [%rd51];
	cvt.rn.f32.u16 	%f154, %rs19;
	fma.rn.f32 	%f155, %f15, %f154, %f153;
	ld.global.u8 	%rs20, [%rd55];
	cvt.rn.f32.u16 	%f156, %rs20;
	fma.rn.f32 	%f157, %f16, %f156, %f155;
	max.f32 	%f158, %f157, 0f00000000;
	min.f32 	%f159, %f158, 0f437F0000;
	cvt.rzi.u32.f32 	%r133, %f159;
	st.global.u8 	[%rd53+3], %r133;
	add.s32 	%r155, %r155, 4;
	add.s32 	%r154, %r154, 4;
	add.s32 	%r153, %r153, 4;
	add.s32 	%r152, %r152, 4;
	setp.eq.s32 	%p42, %r155, 0;
	@%p42 bra 	$L__BB0_23;
	bra.uni 	$L__BB0_22;
$L__BB0_23:
	setp.eq.s32 	%p43, %r35, 0;
	@%p43 bra 	$L__BB0_40;
	setp.eq.s32 	%p44, %r35, 1;
	@%p44 bra 	$L__BB0_26;
	add.s32 	%r134, %r159, %r33;
	add.s32 	%r135, %r159, %r34;
	cvt.s64.s32 	%rd56, %r134;
	add.s64 	%rd57, %rd1, %rd56;
	ld.global.u8 	%rs21, [%rd57];
	cvt.rn.f32.u16 	%f160, %rs21;
	cvt.u64.u32 	%rd58, %r64;
	add.s64 	%rd59, %rd57, %rd58;
	ld.global.u8 	%rs22, [%rd59];
	cvt.rn.f32.u16 	%f161, %rs22;
	mul.f32 	%f162, %f14, %f161;
	fma.rn.f32 	%f163, %f13, %f160, %f162;
	cvt.s64.s32 	%rd60, %r135;
	add.s64 	%rd61, %rd1, %rd60;
	ld.global.u8 	%rs23, [%rd61];
	cvt.rn.f32.u16 	%f164, %rs23;
	fma.rn.f32 	%f165, %f15, %f164, %f163;
	add.s64 	%rd62, %rd61, %rd58;
	ld.global.u8 	%rs24, [%rd62];
	cvt.rn.f32.u16 	%f166, %rs24;
	fma.rn.f32 	%f167, %f16, %f166, %f165;
	max.f32 	%f168, %f167, 0f00000000;
	min.f32 	%f169, %f168, 0f437F0000;
	cvt.rzi.u32.f32 	%r136, %f169;
	add.s32 	%r137, %r159, %r30;
	cvt.s64.s32 	%rd63, %r137;
	add.s64 	%rd64, %rd2, %rd63;
	st.global.u8 	[%rd64], %r136;
	ld.global.u8 	%rs25, [%rd57+1];
	cvt.rn.f32.u16 	%f170, %rs25;
	ld.global.u8 	%rs26, [%rd59+1];
	cvt.rn.f32.u16 	%f171, %rs26;
	mul.f32 	%f172, %f14, %f171;
	fma.rn.f32 	%f173, %f13, %f170, %f172;
	ld.global.u8 	%rs27, [%rd61+1];
	cvt.rn.f32.u16 	%f174, %rs27;
	fma.rn.f32 	%f175, %f15, %f174, %f173;
	ld.global.u8 	%rs28, [%rd62+1];
	cvt.rn.f32.u16 	%f176, %rs28;
	fma.rn.f32 	%f177, %f16, %f176, %f175;
	max.f32 	%f178, %f177, 0f00000000;
	min.f32 	%f179, %f178, 0f437F0000;
	cvt.rzi.u32.f32 	%r138, %f179;
	st.global.u8 	[%rd64+1], %r138;
	add.s32 	%r159, %r159, 2;
$L__BB0_26:
	and.b32  	%r139, %r64, 1;
	setp.eq.b32 	%p45, %r139, 1;
	not.pred 	%p46, %p45;
	@%p46 bra 	$L__BB0_40;
	add.s32 	%r140, %r159, %r33;
	add.s32 	%r141, %r159, %r34;
	cvt.s64.s32 	%rd65, %r140;
	add.s64 	%rd66, %rd1, %rd65;
	ld.global.u8 	%rs29, [%rd66];
	cvt.rn.f32.u16 	%f180, %rs29;
	cvt.u64.u32 	%rd67, %r64;
	add.s64 	%rd68, %rd66, %rd67;
	ld.global.u8 	%rs30, [%rd68];
	cvt.rn.f32.u16 	%f181, %rs30;
	mul.f32 	%f182, %f14, %f181;
	fma.rn.f32 	%f183, %f13, %f180, %f182;
	cvt.s64.s32 	%rd69, %r141;
	add.s64 	%rd70, %rd1, %rd69;
	ld.global.u8 	%rs31, [%rd70];
	cvt.rn.f32.u16 	%f184, %rs31;
	fma.rn.f32 	%f185, %f15, %f184, %f183;
	add.s64 	%rd71, %rd70, %rd67;
	ld.global.u8 	%rs32, [%rd71];
	cvt.rn.f32.u16 	%f186, %rs32;
	fma.rn.f32 	%f187, %f16, %f186, %f185;
	max.f32 	%f188, %f187, 0f00000000;
	min.f32 	%f189, %f188, 0f437F0000;
	cvt.rzi.u32.f32 	%r142, %f189;
	add.s32 	%r143, %r159, %r30;
	cvt.s64.s32 	%rd72, %r143;
	add.s64 	%rd73, %rd2, %rd72;
	st.global.u8 	[%rd73], %r142;
	bra.uni 	$L__BB0_40;
$L__BB0_28:
	setp.lt.s32 	%p31, %r64, 1;
	@%p31 bra 	$L__BB0_40;
	and.b32  	%r46, %r64, 7;
	setp.lt.u32 	%p32, %r64, 8;
	mov.b32 	%r161, 0;
	@%p32 bra 	$L__BB0_32;
	and.b32  	%r161, %r64, 2147483640;
	neg.s32 	%r157, %r161;
	add.s64 	%rd18, %rd2, 3;
	mov.u32 	%r156, %r30;
$L__BB0_31:
	.pragma "nounroll";
	cvt.s64.s32 	%rd38, %r156;
	add.s64 	%rd39, %rd18, %rd38;
	mov.b16 	%rs1, 0;
	st.global.u8 	[%rd39+-3], %rs1;
	st.global.u8 	[%rd39+-2], %rs1;
	st.global.u8 	[%rd39+-1], %rs1;
	st.global.u8 	[%rd39], %rs1;
	st.global.u8 	[%rd39+1], %rs1;
	st.global.u8 	[%rd39+2], %rs1;
	st.global.u8 	[%rd39+3], %rs1;
	st.global.u8 	[%rd39+4], %rs1;
	add.s32 	%r157, %r157, 8;
	add.s32 	%r156, %r156, 8;
	setp.eq.s32 	%p33, %r157, 0;
	@%p33 bra 	$L__BB0_32;
	bra.uni 	$L__BB0_31;
$L__BB0_32:
	setp.eq.s32 	%p34, %r46, 0;
	@%p34 bra 	$L__BB0_40;
	and.b32  	%r57, %r64, 3;
	setp.lt.u32 	%p35, %r46, 4;
	@%p35 bra 	$L__BB0_35;
	add.s32 	%r123, %r161, %r30;
	cvt.s64.s32 	%rd40, %r123;
	add.s64 	%rd41, %rd2, %rd40;
	mov.b16 	%rs2, 0;
	st.global.u8 	[%rd41], %rs2;
	st.global.u8 	[%rd41+1], %rs2;
	st.global.u8 	[%rd41+2], %rs2;
	st.global.u8 	[%rd41+3], %rs2;
	add.s32 	%r161, %r161, 4;
$L__BB0_35:
	setp.eq.s32 	%p36, %r57, 0;
	@%p36 bra 	$L__BB0_40;
	setp.eq.s32 	%p37, %r57, 1;
	@%p37 bra 	$L__BB0_38;
	add.s32 	%r124, %r161, %r30;
	cvt.s64.s32 	%rd42, %r124;
	add.s64 	%rd43, %rd2, %rd42;
	mov.b16 	%rs3, 0;
	st.global.u8 	[%rd43], %rs3;
	st.global.u8 	[%rd43+1], %rs3;
	add.s32 	%r161, %r161, 2;
$L__BB0_38:
	and.b32  	%r125, %r64, 1;
	setp.eq.b32 	%p38, %r125, 1;
	not.pred 	%p39, %p38;
	@%p39 bra 	$L__BB0_40;
	add.s32 	%r126, %r161, %r30;
	cvt.s64.s32 	%rd44, %r126;
	add.s64 	%rd45, %rd2, %rd44;
	mov.b16 	%rs4, 0;
	st.global.u8 	[%rd45], %rs4;
$L__BB0_40:
	ret;

}


// ===== COMPILED SASS (sm_100) =====

	.target	sm_100

	.elftype	@"ET_EXEC"


//--------------------- .note.nv.tkinfo           --------------------------
	.section	.note.nv.tkinfo,"",@"SHT_NOTE"
	.sectionflags	@"SHF_NOTE_NV_TKINFO"
	.tkinfo
        /*0018*/ 	.word	0x00000002
        /*0030*/ 	.string	""
        /*0030*/ 	.string	"ptxas"
        /*0030*/ 	.string	"Cuda compilation tools, release 13.0, V13.0.88"
        /*0030*/ 	.string	"Build cuda_13.0.r13.0/compiler.36424714_0"
        /*0030*/ 	.string	"-arch sm_100 -m 64 "



//--------------------- .note.nv.cuinfo           --------------------------
	.section	.note.nv.cuinfo,"",@"SHT_NOTE"
	.sectionflags	@"SHF_NOTE_NV_CUINFO"
        /*0018*/ 	.short	0x0002
        /*001a*/ 	.short	0x0064
        /*001c*/ 	.short	0x0082
	.zero		2


//--------------------- .nv.info                  --------------------------
	.section	.nv.info,"",@"SHT_CUDA_INFO"
	.align	4


	//----- nvinfo : EIATTR_REGCOUNT
	.align		4
        /*0000*/ 	.byte	0x04, 0x2f
        /*0002*/ 	.short	(.L_2 - .L_1)
	.align		4
.L_1:
        /*0004*/ 	.word	index@(_Z16fluidSwirlKernelPhPKhiiffffi)
        /*0008*/ 	.word	0x00000020


	//----- nvinfo : EIATTR_FRAME_SIZE
	.align		4
.L_2:
        /*000c*/ 	.byte	0x04, 0x11
        /*000e*/ 	.short	(.L_4 - .L_3)
	.align		4
.L_3:
        /*0010*/ 	.word	index@($__internal_1_$__cuda_sm3x_div_rn_noftz_f32_slowpath)
        /*0014*/ 	.word	0x00000020


	//----- nvinfo : EIATTR_FRAME_SIZE
	.align		4
.L_4:
        /*0018*/ 	.byte	0x04, 0x11
        /*001a*/ 	.short	(.L_6 - .L_5)
	.align		4
.L_5:
        /*001c*/ 	.word	index@($__internal_0_$__cuda_sm20_sqrt_rn_f32_slowpath)
        /*0020*/ 	.word	0x00000020


	//----- nvinfo : EIATTR_FRAME_SIZE
	.align		4
.L_6:
        /*0024*/ 	.byte	0x04, 0x11
        /*0026*/ 	.short	(.L_8 - .L_7)
	.align		4
.L_7:
        /*0028*/ 	.word	index@(_Z16fluidSwirlKernelPhPKhiiffffi)
        /*002c*/ 	.word	0x00000020


	//----- nvinfo : EIATTR_MIN_STACK_SIZE
	.align		4
.L_8:
        /*0030*/ 	.byte	0x04, 0x12
        /*0032*/ 	.short	(.L_10 - .L_9)
	.align		4
.L_9:
        /*0034*/ 	.word	index@(_Z16fluidSwirlKernelPhPKhiiffffi)
        /*0038*/ 	.word	0x00000020
.L_10:


//--------------------- .nv.compat                --------------------------
	.section	.nv.compat,"",@"SHT_CUDA_COMPAT_INFO"
	.align	4
        /*0000*/ 	.byte	0x02, 0x09, 0x00, 0x00, 0x02, 0x02, 0x01, 0x00, 0x02, 0x05, 0x05, 0x00, 0x03, 0x07, 0x01, 0x01
        /*0010*/ 	.byte	0x02, 0x03, 0x00, 0x00, 0x02, 0x06, 0x01, 0x00, 0x04, 0x0b, 0x08, 0x00, 0x01, 0x00, 0x00, 0x00
        /*0020*/ 	.byte	0x00, 0x00, 0x00, 0x00


//--------------------- .nv.info._Z16fluidSwirlKernelPhPKhiiffffi --------------------------
	.section	.nv.info._Z16fluidSwirlKernelPhPKhiiffffi,"",@"SHT_CUDA_INFO"
	.sectionflags	@""
	.align	4


	//----- nvinfo : EIATTR_CUDA_API_VERSION
	.align		4
        /*0000*/ 	.byte	0x04, 0x37
        /*0002*/ 	.short	(.L_12 - .L_11)
.L_11:
        /*0004*/ 	.word	0x00000082


	//----- nvinfo : EIATTR_KPARAM_INFO
	.align		4
.L_12:
        /*0008*/ 	.byte	0x04, 0x17
        /*000a*/ 	.short	(.L_14 - .L_13)
.L_13:
        /*000c*/ 	.word	0x00000000
        /*0010*/ 	.short	0x0008
        /*0012*/ 	.short	0x0028
        /*0014*/ 	.byte	0x00, 0xf0, 0x11, 0x00


	//----- nvinfo : EIATTR_KPARAM_INFO
	.align		4
.L_14:
        /*0018*/ 	.byte	0x04, 0x17
        /*001a*/ 	.short	(.L_16 - .L_15)
.L_15:
        /*001c*/ 	.word	0x00000000
        /*0020*/ 	.short	0x0007
        /*0022*/ 	.short	0x0024
        /*0024*/ 	.byte	0x00, 0xf0, 0x11, 0x00


	//----- nvinfo : EIATTR_KPARAM_INFO
	.align		4
.L_16:
        /*0028*/ 	.byte	0x04, 0x17
        /*002a*/ 	.short	(.L_18 - .L_17)
.L_17:
        /*002c*/ 	.word	0x00000000
        /*0030*/ 	.short	0x0006
        /*0032*/ 	.short	0x0020
        /*0034*/ 	.byte	0x00, 0xf0, 0x11, 0x00


	//----- nvinfo : EIATTR_KPARAM_INFO
	.align		4
.L_18:
        /*0038*/ 	.byte	0x04, 0x17
        /*003a*/ 	.short	(.L_20 - .L_19)
.L_19:
        /*003c*/ 	.word	0x00000000
        /*0040*/ 	.short	0x0005
        /*0042*/ 	.short	0x001c
        /*0044*/ 	.byte	0x00, 0xf0, 0x11, 0x00


	//----- nvinfo : EIATTR_KPARAM_INFO
	.align		4
.L_20:
        /*0048*/ 	.byte	0x04, 0x17
        /*004a*/ 	.short	(.L_22 - .L_21)
.L_21:
        /*004c*/ 	.word	0x00000000
        /*0050*/ 	.short	0x0004
        /*0052*/ 	.short	0x0018
        /*0054*/ 	.byte	0x00, 0xf0, 0x11, 0x00


	//----- nvinfo : EIATTR_KPARAM_INFO
	.align		4
.L_22:
        /*0058*/ 	.byte	0x04, 0x17
        /*005a*/ 	.short	(.L_24 - .L_23)
.L_23:
        /*005c*/ 	.word	0x00000000
        /*0060*/ 	.short	0x0003
        /*0062*/ 	.short	0x0014
        /*0064*/ 	.byte	0x00, 0xf0, 0x11, 0x00


	//----- nvinfo : EIATTR_KPARAM_INFO
	.align		4
.L_24:
        /*0068*/ 	.byte	0x04, 0x17
        /*006a*/ 	.short	(.L_26 - .L_25)
.L_25:
        /*006c*/ 	.word	0x00000000
        /*0070*/ 	.short	0x0002
        /*0072*/ 	.short	0x0010
        /*0074*/ 	.byte	0x00, 0xf0, 0x11, 0x00


	//----- nvinfo : EIATTR_KPARAM_INFO
	.align		4
.L_26:
        /*0078*/ 	.byte	0x04, 0x17
        /*007a*/ 	.short	(.L_28 - .L_27)
.L_27:
        /*007c*/ 	.word	0x00000000
        /*0080*/ 	.short	0x0001
        /*0082*/ 	.short	0x0008
        /*0084*/ 	.byte	0x00, 0xf5, 0x21, 0x00


	//----- nvinfo : EIATTR_KPARAM_INFO
	.align		4
.L_28:
        /*0088*/ 	.byte	0x04, 0x17
        /*008a*/ 	.short	(.L_30 - .L_29)
.L_29:
        /*008c*/ 	.word	0x00000000
        /*0090*/ 	.short	0x0000
        /*0092*/ 	.short	0x0000
        /*0094*/ 	.byte	0x00, 0xf5, 0x21, 0x00


	//----- nvinfo : EIATTR_SPARSE_MMA_MASK
	.align		4
.L_30:
        /*0098*/ 	.byte	0x03, 0x50
        /*009a*/ 	.short	0x0000


	//----- nvinfo : EIATTR_MAXREG_COUNT
	.align		4
        /*009c*/ 	.byte	0x03, 0x1b
        /*009e*/ 	.short	0x00ff


	//----- nvinfo : EIATTR_MERCURY_ISA_VERSION
	.align		4
        /*00a0*/ 	.byte	0x03, 0x5f
        /*00a2*/ 	.short	0x0101


	//----- nvinfo : EIATTR_VRC_CTA_INIT_COUNT
	.align		4
        /*00a4*/ 	.byte	0x02, 0x4a
	.zero		1
	.zero		1


	//----- nvinfo : EIATTR_EXIT_INSTR_OFFSETS
	.align		4
        /*00a8*/ 	.byte	0x04, 0x1c
        /*00aa*/ 	.short	(.L_32 - .L_31)


	//   ....[0]....
.L_31:
        /*00ac*/ 	.word	0x000000d0


	//   ....[1]....
        /*00b0*/ 	.word	0x00001240


	//   ....[2]....
        /*00b4*/ 	.word	0x000018f0


	//   ....[3]....
        /*00b8*/ 	.word	0x00001c30


	//   ....[4]....
        /*00bc*/ 	.word	0x00001e20


	//   ....[5]....
        /*00c0*/ 	.word	0x00001e40


	//   ....[6]....
        /*00c4*/ 	.word	0x00001fd0


	//   ....[7]....
        /*00c8*/ 	.word	0x000020c0


	//   ....[8]....
        /*00cc*/ 	.word	0x00002180


	//   ....[9]....
        /*00d0*/ 	.word	0x000021e0


	//----- nvinfo : EIATTR_CRS_STACK_SIZE
	.align		4
.L_32:
        /*00d4*/ 	.byte	0x04, 0x1e
        /*00d6*/ 	.short	(.L_34 - .L_33)
.L_33:
        /*00d8*/ 	.word	0x00000000


	//----- nvinfo : EIATTR_CBANK_PARAM_SIZE
	.align		4
.L_34:
        /*00dc*/ 	.byte	0x03, 0x19
        /*00de*/ 	.short	0x002c


	//----- nvinfo : EIATTR_PARAM_CBANK
	.align		4
        /*00e0*/ 	.byte	0x04, 0x0a
        /*00e2*/ 	.short	(.L_36 - .L_35)
	.align		4
.L_35:
        /*00e4*/ 	.word	index@(.nv.constant0._Z16fluidSwirlKernelPhPKhiiffffi)
        /*00e8*/ 	.short	0x0380
        /*00ea*/ 	.short	0x002c


	//----- nvinfo : EIATTR_SW_WAR
	.align		4
.L_36:
        /*00ec*/ 	.byte	0x04, 0x36
        /*00ee*/ 	.short	(.L_38 - .L_37)
.L_37:
        /*00f0*/ 	.word	0x00000008
.L_38:


//--------------------- .nv.callgraph             --------------------------
	.section	.nv.callgraph,"",@"SHT_CUDA_CALLGRAPH"
	.align	4
	.sectionentsize	8
	.align		4
        /*0000*/ 	.word	0x00000000
	.align		4
        /*0004*/ 	.word	0xffffffff
	.align		4
        /*0008*/ 	.word	0x00000000
	.align		4
        /*000c*/ 	.word	0xfffffffe
	.align		4
        /*0010*/ 	.word	0x00000000
	.align		4
        /*0014*/ 	.word	0xfffffffd
	.align		4
        /*0018*/ 	.word	0x00000000
	.align		4
        /*001c*/ 	.word	0xfffffffc


//--------------------- .nv.constant4             --------------------------
	.section	.nv.constant4,"a",@progbits
	.align	8
	.align		8
.nv.constant4:
        /*0000*/ 	.dword	__cudart_i2opi_f


//--------------------- .text._Z16fluidSwirlKernelPhPKhiiffffi --------------------------
	.section	.text._Z16fluidSwirlKernelPhPKhiiffffi,"ax",@progbits
	.align	128
        .global         _Z16fluidSwirlKernelPhPKhiiffffi
        .type           _Z16fluidSwirlKernelPhPKhiiffffi,@function
        .size           _Z16fluidSwirlKernelPhPKhiiffffi,(.L_x_35 - _Z16fluidSwirlKernelPhPKhiiffffi)
        .other          _Z16fluidSwirlKernelPhPKhiiffffi,@"STO_CUDA_ENTRY STV_DEFAULT"
_Z16fluidSwirlKernelPhPKhiiffffi:
.text._Z16fluidSwirlKernelPhPKhiiffffi:
[----:B------:R-:W0:Y:S01]  /*0000*/  LDC R1, c[0x0][0x37c] ;  /* 0x0000df00ff017b82 */ /* 0x000e220000000800 */
[----:B------:R-:W1:Y:S07]  /*0010*/  S2R R3, SR_TID.Y ;  /* 0x0000000000037919 */ /* 0x000e6e0000002200 */
[----:B------:R-:W2:Y:S01]  /*0020*/  LDC R5, c[0x0][0x360] ;  /* 0x0000d800ff057b82 */ /* 0x000ea20000000800 */
[----:B------:R-:W3:Y:S01]  /*0030*/  LDCU.64 UR6, c[0x0][0x390] ;  /* 0x00007200ff0677ac */ /* 0x000ee20008000a00 */
[----:B0-----:R-:W-:Y:S01]  /*0040*/  VIADD R1, R1, 0xffffffe0 ;  /* 0xffffffe001017836 */ /* 0x001fe20000000000 */
[----:B------:R-:W2:Y:S05]  /*0050*/  S2R R0, SR_TID.X ;  /* 0x0000000000007919 */ /* 0x000eaa0000002100 */
[----:B------:R-:W1:Y:S08]  /*0060*/  S2UR UR5, SR_CTAID.Y ;  /* 0x00000000000579c3 */ /* 0x000e700000002600 */
[----:B------:R-:W1:Y:S08]  /*0070*/  LDC R10, c[0x0][0x364] ;  /* 0x0000d900ff0a7b82 */ /* 0x000e700000000800 */
[----:B------:R-:W2:Y:S01]  /*0080*/  S2UR UR4, SR_CTAID.X ;  /* 0x00000000000479c3 */ /* 0x000ea20000002500 */
[----:B-1----:R-:W-:-:S05]  /*0090*/  IMAD R10, R10, UR5, R3 ;  /* 0x000000050a0a7c24 */ /* 0x002fca000f8e0203 */
[----:B---3--:R-:W-:Y:S01]  /*00a0*/  ISETP.GE.AND P0, PT, R10, UR7, PT ;  /* 0x000000070a007c0c */ /* 0x008fe2000bf06270 */
[----:B--2---:R-:W-:-:S05]  /*00b0*/  IMAD R5, R5, UR4, R0 ;  /* 0x0000000405057c24 */ /* 0x004fca000f8e0200 */
[----:B------:R-:W-:-:S13]  /*00c0*/  ISETP.GE.OR P0, PT, R5, UR6, P0 ;  /* 0x0000000605007c0c */ /* 0x000fda0008706670 */
[----:B------:R-:W-:Y:S05]  /*00d0*/  @P0 EXIT ;  /* 0x000000000000094d */ /* 0x000fea0003800000 */
[----:B------:R-:W0:Y:S01]  /*00e0*/  LDCU.64 UR4, c[0x0][0x398] ;  /* 0x00007300ff0477ac */ /* 0x000e220008000a00 */
[----:B------:R-:W-:Y:S01]  /*00f0*/  I2FP.F32.U32 R2, R10 ;  /* 0x0000000a00027245 */ /* 0x000fe20000201000 */
[----:B------:R-:W-:Y:S01]  /*0100*/  BSSY.RECONVERGENT B0, `(.L_x_0) ;  /* 0x0000012000007945 */ /* 0x000fe20003800200 */
[----:B------:R-:W-:-:S03]  /*0110*/  I2FP.F32.S32 R9, R5 ;  /* 0x0000000500097245 */ /* 0x000fc60000201400 */
[----:B0-----:R-:W-:Y:S02]  /*0120*/  FADD R2, R2, -UR5 ;  /* 0x8000000502027e21 */ /* 0x001fe40008000000 */
[----:B------:R-:W-:Y:S02]  /*0130*/  FADD R9, R9, -UR4 ;  /* 0x8000000409097e21 */ /* 0x000fe40008000000 */
[----:B------:R-:W-:-:S04]  /*0140*/  FMUL R0, R2, R2 ;  /* 0x0000000202007220 */ /* 0x000fc80000400000 */
[----:B------:R-:W-:-:S04]  /*0150*/  FFMA R0, R9, R9, R0 ;  /* 0x0000000909007223 */ /* 0x000fc80000000000 */
[----:B------:R-:W-:Y:S01]  /*0160*/  VIADD R4, R0, 0xf3000000 ;  /* 0xf300000000047836 */ /* 0x000fe20000000000 */
[----:B------:R0:W1:Y:S04]  /*0170*/  MUFU.RSQ R3, R0 ;  /* 0x0000000000037308 */ /* 0x0000680000001400 */
[----:B------:R-:W-:-:S13]  /*0180*/  ISETP.GT.U32.AND P0, PT, R4, 0x727fffff, PT ;  /* 0x727fffff0400780c */ /* 0x000fda0003f04070 */
[----:B01----:R-:W-:Y:S05]  /*0190*/  @!P0 BRA `(.L_x_1) ;  /* 0x0000000000108947 */ /* 0x003fea0003800000 */
[----:B------:R-:W-:-:S07]  /*01a0*/  MOV R11, 0x1c0 ;  /* 0x000001c0000b7802 */ /* 0x000fce0000000f00 */
[----:B------:R-:W-:Y:S05]  /*01b0*/  CALL.REL.NOINC `($__internal_0_$__cuda_sm20_sqrt_rn_f32_slowpath) ;  /* 0x00000020000c7944 */ /* 0x000fea0003c00000 */
[----:B------:R-:W-:Y:S01]  /*01c0*/  IMAD.MOV.U32 R7, RZ, RZ, R3 ;  /* 0x000000ffff077224 */ /* 0x000fe200078e0003 */
[----:B------:R-:W-:Y:S06]  /*01d0*/  BRA `(.L_x_2) ;  /* 0x0000000000107947 */ /* 0x000fec0003800000 */
.L_x_1:
[----:B------:R-:W-:Y:S01]  /*01e0*/  FMUL.FTZ R7, R0, R3 ;  /* 0x0000000300077220 */ /* 0x000fe20000410000 */
[----:B------:R-:W-:-:S03]  /*01f0*/  FMUL.FTZ R3, R3, 0.5 ;  /* 0x3f00000003037820 */ /* 0x000fc60000410000 */
[----:B------:R-:W-:-:S04]  /*0200*/  FFMA R0, -R7, R7, R0 ;  /* 0x0000000707007223 */ /* 0x000fc80000000100 */
[----:B------:R-:W-:-:S07]  /*0210*/  FFMA R7, R0, R3, R7 ;  /* 0x0000000300077223 */ /* 0x000fce0000000007 */
.L_x_2:
[----:B------:R-:W-:Y:S05]  /*0220*/  BSYNC.RECONVERGENT B0 ;  /* 0x0000000000007941 */ /* 0x000fea0003800200 */
.L_x_0:
[CC--:B------:R-:W-:Y:S01]  /*0230*/  FSETP.GT.AND P2, PT, |R2|.reuse, |R9|.reuse, PT ;  /* 0x400000090200720b */ /* 0x0c0fe20003f44200 */
[----:B------:R-:W-:Y:S03]  /*0240*/  BSSY.RECONVERGENT B0, `(.L_x_3) ;  /* 0x000000e000007945 */ /* 0x000fe60003800200 */
[----:B------:R-:W-:Y:S02]  /*0250*/  FSEL R3, |R2|, |R9|, P2 ;  /* 0x4000000902037208 */ /* 0x000fe40001000200 */
[----:B------:R-:W-:Y:S02]  /*0260*/  FSEL R0, |R9|, |R2|, P2 ;  /* 0x4000000209007208 */ /* 0x000fe40001000200 */
[----:B------:R-:W0:Y:S08]  /*0270*/  MUFU.RCP R4, R3 ;  /* 0x0000000300047308 */ /* 0x000e300000001000 */
[----:B------:R-:W1:Y:S01]  /*0280*/  FCHK P0, R0, R3 ;  /* 0x0000000300007302 */ /* 0x000e620000000000 */
[----:B0-----:R-:W-:-:S04]  /*0290*/  FFMA R11, -R3, R4, 1 ;  /* 0x3f800000030b7423 */ /* 0x001fc80000000104 */
[----:B------:R-:W-:-:S04]  /*02a0*/  FFMA R11, R4, R11, R4 ;  /* 0x0000000b040b7223 */ /* 0x000fc80000000004 */
[----:B------:R-:W-:-:S04]  /*02b0*/  FFMA R4, R0, R11, RZ ;  /* 0x0000000b00047223 */ /* 0x000fc800000000ff */
[----:B------:R-:W-:-:S04]  /*02c0*/  FFMA R6, -R3, R4, R0 ;  /* 0x0000000403067223 */ /* 0x000fc80000000100 */
[----:B------:R-:W-:Y:S01]  /*02d0*/  FFMA R4, R11, R6, R4 ;  /* 0x000000060b047223 */ /* 0x000fe20000000004 */
[----:B-1----:R-:W-:Y:S06]  /*02e0*/  @!P0 BRA `(.L_x_4) ;  /* 0x00000000000c8947 */ /* 0x002fec0003800000 */
[----:B------:R-:W-:-:S07]  /*02f0*/  MOV R4, 0x310 ;  /* 0x0000031000047802 */ /* 0x000fce0000000f00 */
[----:B------:R-:W-:Y:S05]  /*0300*/  CALL.REL.NOINC `($__internal_1_$__cuda_sm3x_div_rn_noftz_f32_slowpath) ;  /* 0x0000002000107944 */ /* 0x000fea0003c00000 */
[----:B------:R-:W-:-:S07]  /*0310*/  IMAD.MOV.U32 R4, RZ, RZ, R0 ;  /* 0x000000ffff047224 */ /* 0x000fce00078e0000 */
.L_x_4:
[----:B------:R-:W-:Y:S05]  /*0320*/  BSYNC.RECONVERGENT B0 ;  /* 0x0000000000007941 */ /* 0x000fea0003800200 */
.L_x_3:
[----:B------:R-:W-:Y:S02]  /*0330*/  IMAD.MOV.U32 R11, RZ, RZ, 0x3b33710b ;  /* 0x3b33710bff0b7424 */ /* 0x000fe400078e00ff */
[----:B------:R-:W-:Y:S01]  /*0340*/  FMUL R0, R4, R4 ;  /* 0x0000000404007220 */ /* 0x000fe20000400000 */
[----:B------:R-:W0:Y:S01]  /*0350*/  LDC R12, c[0x0][0x3a4] ;  /* 0x0000e900ff0c7b82 */ /* 0x000e220000000800 */
[----:B------:R-:W-:Y:S01]  /*0360*/  IMAD.MOV.U32 R8, RZ, RZ, 0x3f6ee581 ;  /* 0x3f6ee581ff087424 */ /* 0x000fe200078e00ff */
[C---:B------:R-:W-:Y:S01]  /*0370*/  ISETP.GE.AND P0, PT, R9.reuse, RZ, PT ;  /* 0x000000ff0900720c */ /* 0x040fe20003f06270 */
[C---:B------:R-:W-:Y:S01]  /*0380*/  FFMA R11, R0.reuse, R11, -0.015681877732276916504 ;  /* 0xbc807748000b7423 */ /* 0x040fe2000000000b */
[C---:B------:R-:W-:Y:S01]  /*0390*/  FSETP.NEU.AND P1, PT, |R9|.reuse, |R2|, PT ;  /* 0x400000020900720b */ /* 0x040fe20003f2d200 */
[----:B------:R-:W-:Y:S01]  /*03a0*/  FADD R9, |R9|, |R2| ;  /* 0x4000000209097221 */ /* 0x000fe20000000200 */
[----:B------:R-:W-:Y:S01]  /*03b0*/  BSSY.RECONVERGENT B0, `(.L_x_5) ;  /* 0x0000022000007945 */ /* 0x000fe20003800200 */
[----:B------:R-:W-:-:S04]  /*03c0*/  FFMA R11, R0, R11, 0.042200751602649688721 ;  /* 0x3d2cdab2000b7423 */ /* 0x000fc8000000000b */
[----:B------:R-:W-:-:S04]  /*03d0*/  FFMA R11, R0, R11, -0.074792981147766113281 ;  /* 0xbd992d10000b7423 */ /* 0x000fc8000000000b */
[----:B------:R-:W-:-:S04]  /*03e0*/  FFMA R11, R0, R11, 0.10640415549278259277 ;  /* 0x3dd9ea6c000b7423 */ /* 0x000fc8000000000b */
[----:B------:R-:W-:-:S04]  /*03f0*/  FFMA R11, R0, R11, -0.14207722246646881104 ;  /* 0xbe117cb1000b7423 */ /* 0x000fc8000000000b */
[C---:B------:R-:W-:Y:S01]  /*0400*/  FFMA R11, R0.reuse, R11, 0.19993925094604492188 ;  /* 0x3e4cbce0000b7423 */ /* 0x040fe2000000000b */
[----:B0-----:R-:W0:Y:S03]  /*0410*/  MUFU.RCP R6, R12 ;  /* 0x0000000c00067308 */ /* 0x001e260000001000 */
[----:B------:R-:W-:-:S04]  /*0420*/  FFMA R11, R0, R11, -0.33333197236061096191 ;  /* 0xbeaaaa7d000b7423 */ /* 0x000fc8000000000b */
[----:B------:R-:W-:-:S04]  /*0430*/  FMUL R11, R0, R11 ;  /* 0x0000000b000b7220 */ /* 0x000fc80000400000 */
[----:B------:R-:W-:Y:S01]  /*0440*/  FFMA R11, R11, R4, R4 ;  /* 0x000000040b0b7223 */ /* 0x000fe20000000004 */
[----:B------:R-:W-:-:S03]  /*0450*/  FSEL R4, R8, 1.8663789033889770508, P2 ;  /* 0x3feee58108047808 */ /* 0x000fc60001000000 */
[----:B------:R-:W-:-:S05]  /*0460*/  FFMA R0, R8, 1.6832555532455444336, -R11 ;  /* 0x3fd774eb08007823 */ /* 0x000fca000000080b */
[-C--:B------:R-:W-:Y:S02]  /*0470*/  FSEL R13, R0, R11.reuse, P2 ;  /* 0x0000000b000d7208 */ /* 0x080fe40001000000 */
[----:B------:R-:W-:Y:S02]  /*0480*/  FSEL R11, R11, -R11, P2 ;  /* 0x8000000b0b0b7208 */ /* 0x000fe40001000000 */
[----:B------:R-:W-:Y:S01]  /*0490*/  FSETP.NEU.AND P2, PT, R3, RZ, PT ;  /* 0x000000ff0300720b */ /* 0x000fe20003f4d000 */
[----:B0-----:R-:W-:Y:S02]  /*04a0*/  FFMA R3, R6, -R12, 1 ;  /* 0x3f80000006037423 */ /* 0x001fe4000000080c */
[----:B------:R-:W-:Y:S01]  /*04b0*/  @!P0 FFMA R13, R4, 1.6832555532455444336, R11 ;  /* 0x3fd774eb040d8823 */ /* 0x000fe2000000000b */
[----:B------:R-:W-:Y:S02]  /*04c0*/  IMAD.MOV.U32 R4, RZ, RZ, 0x4016cbe4 ;  /* 0x4016cbe4ff047424 */ /* 0x000fe400078e00ff */
[----:B------:R-:W-:-:S03]  /*04d0*/  FFMA R0, R6, R3, R6 ;  /* 0x0000000306007223 */ /* 0x000fc60000000006 */
[----:B------:R-:W-:Y:S01]  /*04e0*/  @!P1 FSEL R13, R4, 0.78539818525314331055, !P0 ;  /* 0x3f490fdb040d9808 */ /* 0x000fe20004000000 */
[----:B------:R-:W0:Y:S01]  /*04f0*/  FCHK P1, -R7, R12 ;  /* 0x0000000c07007302 */ /* 0x000e220000020100 */
[----:B------:R-:W-:Y:S02]  /*0500*/  FFMA R3, R0, -R7, RZ ;  /* 0x8000000700037223 */ /* 0x000fe400000000ff */
[----:B------:R-:W-:Y:S02]  /*0510*/  @!P2 FSEL R13, RZ, 3.1415927410125732422, P0 ;  /* 0x40490fdbff0da808 */ /* 0x000fe40000000000 */
[----:B------:R-:W-:Y:S01]  /*0520*/  FSETP.NAN.AND P0, PT, R9, R9, PT ;  /* 0x000000090900720b */ /* 0x000fe20003f08000 */
[----:B------:R-:W-:Y:S01]  /*0530*/  FFMA R4, R3, -R12, -R7 ;  /* 0x8000000c03047223 */ /* 0x000fe20000000807 */
[----:B------:R-:W-:-:S03]  /*0540*/  LOP3.LUT R2, R13, 0x80000000, R2, 0xb8, !PT ;  /* 0x800000000d027812 */ /* 0x000fc600078eb802 */
[----:B------:R-:W-:Y:S01]  /*0550*/  FFMA R0, R0, R4, R3 ;  /* 0x0000000400007223 */ /* 0x000fe20000000003 */
[----:B------:R-:W-:Y:S01]  /*0560*/  FSEL R11, R9, R2, P0 ;  /* 0x00000002090b7208 */ /* 0x000fe20000000000 */
[----:B0-----:R-:W-:Y:S06]  /*0570*/  @!P1 BRA `(.L_x_6) ;  /* 0x0000000000149947 */ /* 0x001fec0003800000 */
[----:B------:R-:W0:Y:S01]  /*0580*/  LDCU UR4, c[0x0][0x3a4] ;  /* 0x00007480ff0477ac */ /* 0x000e220008000800 */
[----:B------:R-:W-:Y:S01]  /*0590*/  FADD R0, -R7, -RZ ;  /* 0x800000ff07007221 */ /* 0x000fe20000000100 */
[----:B------:R-:W-:Y:S01]  /*05a0*/  MOV R4, 0x5d0 ;  /* 0x000005d000047802 */ /* 0x000fe20000000f00 */
[----:B0-----:R-:W-:-:S07]  /*05b0*/  IMAD.U32 R3, RZ, RZ, UR4 ;  /* 0x00000004ff037e24 */ /* 0x001fce000f8e00ff */
[----:B------:R-:W-:Y:S05]  /*05c0*/  CALL.REL.NOINC `($__internal_1_$__cuda_sm3x_div_rn_noftz_f32_slowpath) ;  /* 0x0000001c00607944 */ /* 0x000fea0003c00000 */
.L_x_6:
[----:B------:R-:W-:Y:S05]  /*05d0*/  BSYNC.RECONVERGENT B0 ;  /* 0x0000000000007941 */ /* 0x000fea0003800200 */
.L_x_5:
[----:B------:R-:W-:Y:S01]  /*05e0*/  IMAD.MOV.U32 R3, RZ, RZ, 0x3bbb989d ;  /* 0x3bbb989dff037424 */ /* 0x000fe200078e00ff */
[----:B------:R-:W0:Y:S01]  /*05f0*/  LDCU UR4, c[0x0][0x3a0] ;  /* 0x00007400ff0477ac */ /* 0x000e220008000800 */
[----:B------:R-:W-:Y:S01]  /*0600*/  IMAD.MOV.U32 R9, RZ, RZ, 0x437c0000 ;  /* 0x437c0000ff097424 */ /* 0x000fe200078e00ff */
[----:B------:R-:W-:Y:S01]  /*0610*/  BSSY.RECONVERGENT B0, `(.L_x_7) ;  /* 0x000004c000007945 */ /* 0x000fe20003800200 */
[----:B------:R-:W-:Y:S01]  /*0620*/  FFMA.SAT R2, R0, R3, 0.5 ;  /* 0x3f00000000027423 */ /* 0x000fe20000002003 */
[----:B------:R-:W1:Y:S03]  /*0630*/  LDCU.64 UR6, c[0x0][0x358] ;  /* 0x00006b00ff0677ac */ /* 0x000e660008000a00 */
[----:B------:R-:W-:-:S04]  /*0640*/  FFMA.RM R2, R2, R9, 12582913 ;  /* 0x4b40000102027423 */ /* 0x000fc80000004009 */
[C---:B------:R-:W-:Y:S01]  /*0650*/  FADD R3, R2.reuse, -12583039 ;  /* 0xcb40007f02037421 */ /* 0x040fe20000000000 */
[----:B------:R-:W-:-:S03]  /*0660*/  IMAD.SHL.U32 R2, R2, 0x800000, RZ ;  /* 0x0080000002027824 */ /* 0x000fc600078e00ff */
[----:B------:R-:W-:-:S04]  /*0670*/  FFMA R3, R0, 1.4426950216293334961, -R3 ;  /* 0x3fb8aa3b00037823 */ /* 0x000fc80000000803 */
[----:B------:R-:W-:-:S06]  /*0680*/  FFMA R3, R0, 1.925963033500011079e-08, R3 ;  /* 0x32a5706000037823 */ /* 0x000fcc0000000003 */
[----:B------:R-:W2:Y:S02]  /*0690*/  MUFU.EX2 R3, R3 ;  /* 0x0000000300037308 */ /* 0x000ea40000000800 */
[----:B--2---:R-:W-:-:S04]  /*06a0*/  FMUL R2, R2, R3 ;  /* 0x0000000302027220 */ /* 0x004fc80000400000 */
[----:B0-----:R-:W-:-:S04]  /*06b0*/  FFMA R11, R2, UR4, R11 ;  /* 0x00000004020b7c23 */ /* 0x001fc8000800000b */
[C---:B------:R-:W-:Y:S01]  /*06c0*/  FMUL R0, R11.reuse, 0.63661974668502807617 ;  /* 0x3f22f9830b007820 */ /* 0x040fe20000400000 */
[----:B------:R-:W-:-:S05]  /*06d0*/  FSETP.GE.AND P0, PT, |R11|, 105615, PT ;  /* 0x47ce47800b00780b */ /* 0x000fca0003f06200 */
[----:B------:R-:W0:Y:S02]  /*06e0*/  F2I.NTZ R0, R0 ;  /* 0x0000000000007305 */ /* 0x000e240000203100 */
[----:B0-----:R-:W-:Y:S01]  /*06f0*/  I2FP.F32.S32 R2, R0 ;  /* 0x0000000000027245 */ /* 0x001fe20000201400 */
[----:B------:R-:W-:-:S04]  /*0700*/  IMAD.MOV.U32 R14, RZ, RZ, R0 ;  /* 0x000000ffff0e7224 */ /* 0x000fc800078e0000 */
[----:B------:R-:W-:-:S04]  /*0710*/  FFMA R9, R2, -1.5707962512969970703, R11 ;  /* 0xbfc90fda02097823 */ /* 0x000fc8000000000b */
[----:B------:R-:W-:-:S04]  /*0720*/  FFMA R9, R2, -7.5497894158615963534e-08, R9 ;  /* 0xb3a2216802097823 */ /* 0x000fc80000000009 */
[----:B------:R-:W-:-:S04]  /*0730*/  FFMA R13, R2, -5.3903029534742383927e-15, R9 ;  /* 0xa7c234c5020d7823 */ /* 0x000fc80000000009 */
[----:B------:R-:W-:Y:S01]  /*0740*/  IMAD.MOV.U32 R2, RZ, RZ, R13 ;  /* 0x000000ffff027224 */ /* 0x000fe200078e000d */
[----:B-1----:R-:W-:Y:S06]  /*0750*/  @!P0 BRA `(.L_x_8) ;  /* 0x0000000000dc8947 */ /* 0x002fec0003800000 */
[----:B------:R-:W-:-:S13]  /*0760*/  FSETP.NEU.AND P0, PT, |R11|, +INF , PT ;  /* 0x7f8000000b00780b */ /* 0x000fda0003f0d200 */
[----:B------:R-:W-:Y:S01]  /*0770*/  @!P0 FMUL R2, RZ, R11 ;  /* 0x0000000bff028220 */ /* 0x000fe20000400000 */
[----:B------:R-:W-:Y:S01]  /*0780*/  @!P0 IMAD.MOV.U32 R0, RZ, RZ, RZ ;  /* 0x000000ffff008224 */ /* 0x000fe200078e00ff */
[----:B------:R-:W-:Y:S06]  /*0790*/  @!P0 BRA `(.L_x_8) ;  /* 0x0000000000cc8947 */ /* 0x000fec0003800000 */
[----:B------:R-:W-:Y:S01]  /*07a0*/  IMAD.SHL.U32 R2, R11, 0x100, RZ ;  /* 0x000001000b027824 */ /* 0x000fe200078e00ff */
[----:B------:R-:W0:Y:S01]  /*07b0*/  LDCU.64 UR8, c[0x4][URZ] ;  /* 0x01000000ff0877ac */ /* 0x000e220008000a00 */
[----:B------:R-:W-:Y:S02]  /*07c0*/  IMAD.MOV.U32 R6, RZ, RZ, RZ ;  /* 0x000000ffff067224 */ /* 0x000fe400078e00ff */
[----:B------:R-:W-:Y:S01]  /*07d0*/  IMAD.MOV.U32 R0, RZ, RZ, R1 ;  /* 0x000000ffff007224 */ /* 0x000fe200078e0001 */
[----:B------:R-:W-:Y:S01]  /*07e0*/  LOP3.LUT R17, R2, 0x80000000, RZ, 0xfc, !PT ;  /* 0x8000000002117812 */ /* 0x000fe200078efcff */
[----:B------:R-:W-:Y:S01]  /*07f0*/  UMOV UR5, URZ ;  /* 0x000000ff00057c82 */ /* 0x000fe20008000000 */
[----:B------:R-:W-:-:S05]  /*0800*/  UMOV UR4, URZ ;  /* 0x000000ff00047c82 */ /* 0x000fca0008000000 */
.L_x_9:
[----:B0-----:R-:W-:Y:S02]  /*0810*/  IMAD.U32 R8, RZ, RZ, UR8 ;  /* 0x00000008ff087e24 */ /* 0x001fe4000f8e00ff */
[----:B------:R-:W-:-:S05]  /*0820*/  IMAD.U32 R9, RZ, RZ, UR9 ;  /* 0x00000009ff097e24 */ /* 0x000fca000f8e00ff */
[----:B------:R-:W2:Y:S01]  /*0830*/  LDG.E.CONSTANT R2, desc[UR6][R8.64] ;  /* 0x0000000608027981 */ /* 0x000ea2000c1e9900 */
[----:B------:R-:W-:Y:S02]  /*0840*/  UIADD3 UR8, UP0, UPT, UR8, 0x4, URZ ;  /* 0x0000000408087890 */ /* 0x000fe4000ff1e0ff */
[----:B------:R-:W-:Y:S02]  /*0850*/  UIADD3 UR4, UPT, UPT, UR4, 0x1, URZ ;  /* 0x0000000104047890 */ /* 0x000fe4000fffe0ff */
[----:B------:R-:W-:Y:S02]  /*0860*/  UIADD3.X UR9, UPT, UPT, URZ, UR9, URZ, UP0, !UPT ;  /* 0x00000009ff097290 */ /* 0x000fe400087fe4ff */
[----:B------:R-:W-:Y:S01]  /*0870*/  UISETP.NE.AND UP0, UPT, UR4, 0x6, UPT ;  /* 0x000000060400788c */ /* 0x000fe2000bf05270 */
[----:B--2---:R-:W-:-:S03]  /*0880*/  IMAD.WIDE.U32 R2, R2, R17, RZ ;  /* 0x0000001102027225 */ /* 0x004fc600078e00ff */
[----:B------:R-:W-:-:S04]  /*0890*/  IADD3 R15, P0, PT, R2, R6, RZ ;  /* 0x00000006020f7210 */ /* 0x000fc80007f1e0ff */
[----:B------:R-:W-:Y:S01]  /*08a0*/  IADD3.X R6, PT, PT, R3, UR5, RZ, P0, !PT ;  /* 0x0000000503067c10 */ /* 0x000fe200087fe4ff */
[----:B------:R0:W-:Y:S02]  /*08b0*/  STL [R0], R15 ;  /* 0x0000000f00007387 */ /* 0x0001e40000100800 */
[----:B0-----:R-:W-:Y:S01]  /*08c0*/  VIADD R0, R0, 0x4 ;  /* 0x0000000400007836 */ /* 0x001fe20000000000 */
[----:B------:R-:W-:Y:S06]  /*08d0*/  BRA.U UP0, `(.L_x_9) ;  /* 0xfffffffd00cc7547 */ /* 0x000fec000b83ffff */
[----:B------:R-:W-:Y:S01]  /*08e0*/  SHF.R.U32.HI R4, RZ, 0x17, R11 ;  /* 0x00000017ff047819 */ /* 0x000fe2000001160b */
[----:B------:R0:W-:Y:S03]  /*08f0*/  STL [R1+0x18], R6 ;  /* 0x0000180601007387 */ /* 0x0001e60000100800 */
[C---:B------:R-:W-:Y:S02]  /*0900*/  LOP3.LUT R0, R4.reuse, 0xe0, RZ, 0xc0, !PT ;  /* 0x000000e004007812 */ /* 0x040fe400078ec0ff */
[----:B------:R-:W-:-:S03]  /*0910*/  LOP3.LUT P0, RZ, R4, 0x1f, RZ, 0xc0, !PT ;  /* 0x0000001f04ff7812 */ /* 0x000fc6000780c0ff */
[----:B------:R-:W-:-:S05]  /*0920*/  VIADD R0, R0, 0xffffff80 ;  /* 0xffffff8000007836 */ /* 0x000fca0000000000 */
[----:B------:R-:W-:-:S05]  /*0930*/  SHF.R.U32.HI R0, RZ, 0x5, R0 ;  /* 0x00000005ff007819 */ /* 0x000fca0000011600 */
[----:B------:R-:W-:-:S05]  /*0940*/  IMAD R12, R0, -0x4, R1 ;  /* 0xfffffffc000c7824 */ /* 0x000fca00078e0201 */
[----:B------:R-:W2:Y:S04]  /*0950*/  LDL R0, [R12+0x18] ;  /* 0x000018000c007983 */ /* 0x000ea80000100800 */
[----:B------:R-:W2:Y:S04]  /*0960*/  LDL R3, [R12+0x14] ;  /* 0x000014000c037983 */ /* 0x000ea80000100800 */
[----:B------:R-:W3:Y:S01]  /*0970*/  @P0 LDL R2, [R12+0x10] ;  /* 0x000010000c020983 */ /* 0x000ee20000100800 */
[----:B------:R-:W-:Y:S01]  /*0980*/  LOP3.LUT R4, R4, 0x1f, RZ, 0xc0, !PT ;  /* 0x0000001f04047812 */ /* 0x000fe200078ec0ff */
[----:B------:R-:W-:Y:S01]  /*0990*/  UMOV UR4, 0x54442d19 ;  /* 0x54442d1900047882 */ /* 0x000fe20000000000 */
[----:B------:R-:W-:-:S02]  /*09a0*/  UMOV UR5, 0x3bf921fb ;  /* 0x3bf921fb00057882 */ /* 0x000fc40000000000 */
[-C--:B--2---:R-:W-:Y:S02]  /*09b0*/  @P0 SHF.L.W.U32.HI R0, R3, R4.reuse, R0 ;  /* 0x0000000403000219 */ /* 0x084fe40000010e00 */
[----:B---3--:R-:W-:Y:S02]  /*09c0*/  @P0 SHF.L.W.U32.HI R3, R2, R4, R3 ;  /* 0x0000000402030219 */ /* 0x008fe40000010e03 */
[----:B------:R-:W-:Y:S02]  /*09d0*/  ISETP.GE.AND P0, PT, R11, RZ, PT ;  /* 0x000000ff0b00720c */ /* 0x000fe40003f06270 */
[C---:B------:R-:W-:Y:S01]  /*09e0*/  SHF.L.W.U32.HI R2, R3.reuse, 0x2, R0 ;  /* 0x0000000203027819 */ /* 0x040fe20000010e00 */
[----:B------:R-:W-:-:S03]  /*09f0*/  IMAD.SHL.U32 R3, R3, 0x4, RZ ;  /* 0x0000000403037824 */ /* 0x000fc600078e00ff */
[----:B------:R-:W-:-:S04]  /*0a00*/  SHF.R.S32.HI R4, RZ, 0x1f, R2 ;  /* 0x0000001fff047819 */ /* 0x000fc80000011402 */
[C---:B------:R-:W-:Y:S02]  /*0a10*/  LOP3.LUT R8, R4.reuse, R3, RZ, 0x3c, !PT ;  /* 0x0000000304087212 */ /* 0x040fe400078e3cff */
[----:B------:R-:W-:Y:S02]  /*0a20*/  LOP3.LUT R9, R4, R2, RZ, 0x3c, !PT ;  /* 0x0000000204097212 */ /* 0x000fe400078e3cff */
[----:B------:R-:W-:Y:S02]  /*0a30*/  SHF.R.U32.HI R3, RZ, 0x1e, R0 ;  /* 0x0000001eff037819 */ /* 0x000fe40000011600 */
[C---:B------:R-:W-:Y:S02]  /*0a40*/  LOP3.LUT R4, R2.reuse, R11, RZ, 0x3c, !PT ;  /* 0x0000000b02047212 */ /* 0x040fe400078e3cff */
[----:B------:R-:W1:Y:S01]  /*0a50*/  I2F.F64.S64 R8, R8 ;  /* 0x0000000800087312 */ /* 0x000e620000301c00 */
[----:B------:R-:W-:Y:S02]  /*0a60*/  LEA.HI R0, R2, R3, RZ, 0x1 ;  /* 0x0000000302007211 */ /* 0x000fe400078f08ff */
[----:B------:R-:W-:-:S03]  /*0a70*/  ISETP.GE.AND P1, PT, R4, RZ, PT ;  /* 0x000000ff0400720c */ /* 0x000fc60003f26270 */
[----:B------:R-:W-:-:S04]  /*0a80*/  IMAD.MOV R2, RZ, RZ, -R0 ;  /* 0x000000ffff027224 */ /* 0x000fc800078e0a00 */
[----:B------:R-:W-:Y:S01]  /*0a90*/  @!P0 IMAD.MOV.U32 R0, RZ, RZ, R2 ;  /* 0x000000ffff008224 */ /* 0x000fe200078e0002 */
[----:B-1----:R-:W-:-:S10]  /*0aa0*/  DMUL R16, R8, UR4 ;  /* 0x0000000408107c28 */ /* 0x002fd40008000000 */
[----:B------:R-:W1:Y:S02]  /*0ab0*/  F2F.F32.F64 R16, R16 ;  /* 0x0000001000107310 */ /* 0x000e640000301000 */
[----:B01----:R-:W-:-:S07]  /*0ac0*/  FSEL R2, -R16, R16, !P1 ;  /* 0x0000001010027208 */ /* 0x003fce0004800100 */
.L_x_8:
[----:B------:R-:W-:Y:S05]  /*0ad0*/  BSYNC.RECONVERGENT B0 ;  /* 0x0000000000007941 */ /* 0x000fea0003800200 */
.L_x_7:
[----:B------:R-:W-:Y:S01]  /*0ae0*/  LOP3.LUT R6, R0, 0x1, RZ, 0xc0, !PT ;  /* 0x0000000100067812 */ /* 0x000fe200078ec0ff */
[----:B------:R-:W-:Y:S02]  /*0af0*/  IMAD.MOV.U32 R15, RZ, RZ, 0x37cbac00 ;  /* 0x37cbac00ff0f7424 */ /* 0x000fe400078e00ff */
[----:B------:R-:W-:Y:S01]  /*0b00*/  FMUL R3, R2, R2 ;  /* 0x0000000202037220 */ /* 0x000fe20000400000 */
[----:B------:R-:W-:Y:S01]  /*0b10*/  VIADD R8, R0, 0x1 ;  /* 0x0000000100087836 */ /* 0x000fe20000000000 */
[----:B------:R-:W-:Y:S01]  /*0b20*/  ISETP.NE.U32.AND P0, PT, R6, 0x1, PT ;  /* 0x000000010600780c */ /* 0x000fe20003f05070 */
[----:B------:R-:W-:Y:S02]  /*0b30*/  IMAD.MOV.U32 R6, RZ, RZ, 0x3c0885e4 ;  /* 0x3c0885e4ff067424 */ /* 0x000fe400078e00ff */
[----:B------:R-:W-:Y:S01]  /*0b40*/  FFMA R4, R3, R15, -0.0013887860113754868507 ;  /* 0xbab607ed03047423 */ /* 0x000fe2000000000f */
[----:B------:R-:W0:Y:S01]  /*0b50*/  LDCU UR4, c[0x0][0x398] ;  /* 0x00007300ff0477ac */ /* 0x000e220008000800 */
[----:B------:R-:W-:Y:S01]  /*0b60*/  LOP3.LUT P1, RZ, R8, 0x2, RZ, 0xc0, !PT ;  /* 0x0000000208ff7812 */ /* 0x000fe2000782c0ff */
[----:B------:R-:W-:Y:S01]  /*0b70*/  BSSY.RECONVERGENT B0, `(.L_x_10) ;  /* 0x0000045000007945 */ /* 0x000fe20003800200 */
[----:B------:R-:W-:Y:S01]  /*0b80*/  FSEL R0, R6, 0.041666727513074874878, !P0 ;  /* 0x3d2aaabb06007808 */ /* 0x000fe20004000000 */
[----:B------:R-:W-:Y:S01]  /*0b90*/  IMAD.MOV.U32 R6, RZ, RZ, 0x3e2aaaa8 ;  /* 0x3e2aaaa8ff067424 */ /* 0x000fe200078e00ff */
[----:B------:R-:W-:-:S04]  /*0ba0*/  FSEL R4, R4, -0.00019574658654164522886, P0 ;  /* 0xb94d415304047808 */ /* 0x000fc80000000000 */
[----:B------:R-:W-:Y:S01]  /*0bb0*/  FSEL R6, -R6, -0.4999999701976776123, !P0 ;  /* 0xbeffffff06067808 */ /* 0x000fe20004000100 */
[----:B------:R-:W-:Y:S01]  /*0bc0*/  FFMA R4, R3, R4, R0 ;  /* 0x0000000403047223 */ /* 0x000fe20000000000 */
[----:B------:R-:W-:Y:S02]  /*0bd0*/  FSEL R0, R2, 1, !P0 ;  /* 0x3f80000002007808 */ /* 0x000fe40004000000 */
[----:B------:R-:W-:Y:S01]  /*0be0*/  FSETP.GE.AND P0, PT, |R11|, 105615, PT ;  /* 0x47ce47800b00780b */ /* 0x000fe20003f06200 */
[C---:B------:R-:W-:Y:S02]  /*0bf0*/  FFMA R4, R3.reuse, R4, R6 ;  /* 0x0000000403047223 */ /* 0x040fe40000000006 */
[----:B------:R-:W-:-:S04]  /*0c00*/  FFMA R3, R3, R0, RZ ;  /* 0x0000000003037223 */ /* 0x000fc800000000ff */
[----:B------:R-:W-:-:S04]  /*0c10*/  FFMA R0, R3, R4, R0 ;  /* 0x0000000403007223 */ /* 0x000fc80000000000 */
[----:B------:R-:W-:-:S04]  /*0c20*/  @P1 FADD R0, RZ, -R0 ;  /* 0x80000000ff001221 */ /* 0x000fc80000000000 */
[----:B0-----:R-:W-:Y:S01]  /*0c30*/  FFMA R12, R0, R7, UR4 ;  /* 0x00000004000c7e23 */ /* 0x001fe20008000007 */
[----:B------:R-:W-:Y:S06]  /*0c40*/  @!P0 BRA `(.L_x_11) ;  /* 0x0000000000dc8947 */ /* 0x000fec0003800000 */
        /* <DEDUP_REMOVED lines=11> */
.L_x_12:
        /* <DEDUP_REMOVED lines=25> */
[----:B------:R-:W-:Y:S01]  /*0e90*/  UMOV UR5, 0x3bf921fb ;  /* 0x3bf921fb00057882 */ /* 0x000fe20000000000 */
[----:B------:R-:W-:-:S02]  /*0ea0*/  ISETP.GE.AND P1, PT, R11, RZ, PT ;  /* 0x000000ff0b00720c */ /* 0x000fc40003f26270 */
[-C--:B--2---:R-:W-:Y:S02]  /*0eb0*/  @P0 SHF.L.W.U32.HI R0, R3, R4.reuse, R0 ;  /* 0x0000000403000219 */ /* 0x084fe40000010e00 */
[----:B---3--:R-:W-:-:S04]  /*0ec0*/  @P0 SHF.L.W.U32.HI R3, R2, R4, R3 ;  /* 0x0000000402030219 */ /* 0x008fc80000010e03 */
[C---:B------:R-:W-:Y:S01]  /*0ed0*/  SHF.L.W.U32.HI R2, R3.reuse, 0x2, R0 ;  /* 0x0000000203027819 */ /* 0x040fe20000010e00 */
[----:B------:R-:W-:-:S03]  /*0ee0*/  IMAD.SHL.U32 R3, R3, 0x4, RZ ;  /* 0x0000000403037824 */ /* 0x000fc600078e00ff */
[----:B------:R-:W-:Y:S02]  /*0ef0*/  SHF.R.S32.HI R4, RZ, 0x1f, R2 ;  /* 0x0000001fff047819 */ /* 0x000fe40000011402 */
[----:B------:R-:W-:Y:S02]  /*0f00*/  LOP3.LUT R11, R2, R11, RZ, 0x3c, !PT ;  /* 0x0000000b020b7212 */ /* 0x000fe400078e3cff */
[C---:B------:R-:W-:Y:S02]  /*0f10*/  LOP3.LUT R8, R4.reuse, R3, RZ, 0x3c, !PT ;  /* 0x0000000304087212 */ /* 0x040fe400078e3cff */
[----:B------:R-:W-:Y:S02]  /*0f20*/  LOP3.LUT R9, R4, R2, RZ, 0x3c, !PT ;  /* 0x0000000204097212 */ /* 0x000fe400078e3cff */
[----:B------:R-:W-:Y:S02]  /*0f30*/  SHF.R.U32.HI R3, RZ, 0x1e, R0 ;  /* 0x0000001eff037819 */ /* 0x000fe40000011600 */
[----:B------:R-:W-:-:S02]  /*0f40*/  ISETP.GE.AND P0, PT, R11, RZ, PT ;  /* 0x000000ff0b00720c */ /* 0x000fc40003f06270 */
[----:B------:R-:W1:Y:S01]  /*0f50*/  I2F.F64.S64 R8, R8 ;  /* 0x0000000800087312 */ /* 0x000e620000301c00 */
[----:B------:R-:W-:-:S05]  /*0f60*/  LEA.HI R14, R2, R3, RZ, 0x1 ;  /* 0x00000003020e7211 */ /* 0x000fca00078f08ff */
[----:B------:R-:W-:-:S04]  /*0f70*/  IMAD.MOV R0, RZ, RZ, -R14 ;  /* 0x000000ffff007224 */ /* 0x000fc800078e0a0e */
[----:B------:R-:W-:Y:S01]  /*0f80*/  @!P1 IMAD.MOV.U32 R14, RZ, RZ, R0 ;  /* 0x000000ffff0e9224 */ /* 0x000fe200078e0000 */
[----:B-1----:R-:W-:-:S10]  /*0f90*/  DMUL R16, R8, UR4 ;  /* 0x0000000408107c28 */ /* 0x002fd40008000000 */
[----:B------:R-:W1:Y:S02]  /*0fa0*/  F2F.F32.F64 R16, R16 ;  /* 0x0000001000107310 */ /* 0x000e640000301000 */
[----:B01----:R-:W-:-:S07]  /*0fb0*/  FSEL R13, -R16, R16, !P0 ;  /* 0x00000010100d7208 */ /* 0x003fce0004000100 */
.L_x_11:
[----:B------:R-:W-:Y:S05]  /*0fc0*/  BSYNC.RECONVERGENT B0 ;  /* 0x0000000000007941 */ /* 0x000fea0003800200 */
.L_x_10:
[----:B------:R-:W-:Y:S01]  /*0fd0*/  FMUL R2, R13, R13 ;  /* 0x0000000d0d027220 */ /* 0x000fe20000400000 */
[----:B------:R-:W-:Y:S01]  /*0fe0*/  LOP3.LUT R0, R14, 0x1, RZ, 0xc0, !PT ;  /* 0x000000010e007812 */ /* 0x000fe200078ec0ff */
[----:B------:R-:W-:Y:S01]  /*0ff0*/  IMAD.MOV.U32 R3, RZ, RZ, 0x3d2aaabb ;  /* 0x3d2aaabbff037424 */ /* 0x000fe200078e00ff */
[----:B------:R-:W0:Y:S01]  /*1000*/  LDCU UR4, c[0x0][0x39c] ;  /* 0x00007380ff0477ac */ /* 0x000e220008000800 */
[----:B------:R-:W-:Y:S01]  /*1010*/  FFMA R15, R2, R15, -0.0013887860113754868507 ;  /* 0xbab607ed020f7423 */ /* 0x000fe2000000000f */
[----:B------:R-:W-:Y:S01]  /*1020*/  ISETP.NE.U32.AND P0, PT, R0, 0x1, PT ;  /* 0x000000010000780c */ /* 0x000fe20003f05070 */
[----:B------:R-:W-:Y:S01]  /*1030*/  IMAD.MOV.U32 R9, RZ, RZ, 0x3effffff ;  /* 0x3effffffff097424 */ /* 0x000fe200078e00ff */
[----:B------:R-:W-:Y:S01]  /*1040*/  LOP3.LUT P1, RZ, R14, 0x2, RZ, 0xc0, !PT ;  /* 0x000000020eff7812 */ /* 0x000fe2000782c0ff */
[----:B------:R-:W1:Y:S01]  /*1050*/  LDCU.64 UR10, c[0x0][0x390] ;  /* 0x00007200ff0a77ac */ /* 0x000e620008000a00 */
[----:B------:R-:W-:Y:S02]  /*1060*/  FSEL R15, R15, -0.00019574658654164522886, !P0 ;  /* 0xb94d41530f0f7808 */ /* 0x000fe40004000000 */
[----:B------:R-:W-:Y:S01]  /*1070*/  FSEL R3, R3, 0.0083327032625675201416, !P0 ;  /* 0x3c0885e403037808 */ /* 0x000fe20004000000 */
[----:B------:R-:W2:Y:S01]  /*1080*/  LDCU UR8, c[0x0][0x3a8] ;  /* 0x00007500ff0877ac */ /* 0x000ea20008000800 */
[----:B------:R-:W-:-:S02]  /*1090*/  FSEL R9, -R9, -0.16666662693023681641, !P0 ;  /* 0xbe2aaaa809097808 */ /* 0x000fc40004000100 */
[----:B------:R-:W-:Y:S01]  /*10a0*/  FSEL R0, R13, 1, P0 ;  /* 0x3f8000000d007808 */ /* 0x000fe20000000000 */
[----:B------:R-:W-:-:S04]  /*10b0*/  FFMA R3, R2, R15, R3 ;  /* 0x0000000f02037223 */ /* 0x000fc80000000003 */
[C---:B------:R-:W-:Y:S01]  /*10c0*/  FFMA R9, R2.reuse, R3, R9 ;  /* 0x0000000302097223 */ /* 0x040fe20000000009 */
[----:B------:R-:W-:-:S04]  /*10d0*/  FFMA R3, R2, R0, RZ ;  /* 0x0000000002037223 */ /* 0x000fc800000000ff */
[----:B------:R-:W-:Y:S01]  /*10e0*/  FFMA R0, R3, R9, R0 ;  /* 0x0000000903007223 */ /* 0x000fe20000000000 */
[----:B-1----:R-:W-:-:S03]  /*10f0*/  UIADD3 UR5, UPT, UPT, UR10, -0x1, URZ ;  /* 0xffffffff0a057890 */ /* 0x002fc6000fffe0ff */
[----:B------:R-:W-:Y:S01]  /*1100*/  @P1 FADD R0, RZ, -R0 ;  /* 0x80000000ff001221 */ /* 0x000fe20000000000 */
[----:B--2---:R-:W-:Y:S02]  /*1110*/  IMAD.U32 R13, RZ, RZ, UR8 ;  /* 0x00000008ff0d7e24 */ /* 0x004fe4000f8e00ff */
[----:B------:R-:W-:Y:S01]  /*1120*/  I2FP.F32.S32 R3, UR5 ;  /* 0x0000000500037c45 */ /* 0x000fe20008201400 */
[----:B0-----:R-:W-:Y:S01]  /*1130*/  FFMA R7, R0, R7, UR4 ;  /* 0x0000000400077e23 */ /* 0x001fe20008000007 */
[----:B------:R-:W-:-:S04]  /*1140*/  UIADD3 UR4, UPT, UPT, UR11, -0x1, URZ ;  /* 0xffffffff0b047890 */ /* 0x000fc8000fffe0ff */
[----:B------:R-:W-:Y:S02]  /*1150*/  FSETP.GE.AND P0, PT, R7, RZ, PT ;  /* 0x000000ff0700720b */ /* 0x000fe40003f06000 */
[----:B------:R-:W-:Y:S02]  /*1160*/  I2FP.F32.U32 R0, UR4 ;  /* 0x0000000400007c45 */ /* 0x000fe40008201000 */
[----:B------:R-:W-:-:S04]  /*1170*/  FSETP.LTU.OR P0, PT, R12, RZ, !P0 ;  /* 0x000000ff0c00720b */ /* 0x000fc80004709400 */
[----:B------:R-:W-:-:S04]  /*1180*/  FSETP.GEU.OR P0, PT, R12, R3, P0 ;  /* 0x000000030c00720b */ /* 0x000fc8000070e400 */
[----:B------:R-:W-:Y:S01]  /*1190*/  FSETP.GEU.OR P0, PT, R7, R0, P0 ;  /* 0x000000000700720b */ /* 0x000fe2000070e400 */
[----:B------:R-:W-:-:S04]  /*11a0*/  IMAD R0, R10, UR10, R5 ;  /* 0x0000000a0a007c24 */ /* 0x000fc8000f8e0205 */
[----:B------:R-:W-:-:S08]  /*11b0*/  IMAD R0, R0, R13, RZ ;  /* 0x0000000d00007224 */ /* 0x000fd000078e02ff */
[----:B------:R-:W-:Y:S05]  /*11c0*/  @P0 BRA `(.L_x_13) ;  /* 0x0000000c00180947 */ /* 0x000fea0003800000 */
[----:B------:R-:W0:Y:S01]  /*11d0*/  F2I.FLOOR.NTZ R18, R12 ;  /* 0x0000000c00127305 */ /* 0x000e220000207100 */
[----:B------:R-:W-:-:S07]  /*11e0*/  ISETP.GE.AND P0, PT, R13, 0x1, PT ;  /* 0x000000010d00780c */ /* 0x000fce0003f06270 */
[----:B------:R-:W1:Y:S01]  /*11f0*/  F2I.FLOOR.NTZ R9, R7 ;  /* 0x0000000700097305 */ /* 0x000e620000207100 */
[----:B0-----:R-:W-:-:S05]  /*1200*/  I2FP.F32.S32 R3, R18 ;  /* 0x0000001200037245 */ /* 0x001fca0000201400 */
[----:B------:R-:W-:Y:S01]  /*1210*/  FADD R3, R12, -R3 ;  /* 0x800000030c037221 */ /* 0x000fe20000000000 */
[----:B-1----:R-:W-:-:S05]  /*1220*/  I2FP.F32.S32 R2, R9 ;  /* 0x0000000900027245 */ /* 0x002fca0000201400 */
[----:B------:R-:W-:Y:S01]  /*1230*/  FADD R2, R7, -R2 ;  /* 0x8000000207027221 */ /* 0x000fe20000000000 */
[----:B------:R-:W-:Y:S06]  /*1240*/  @!P0 EXIT ;  /* 0x000000000000894d */ /* 0x000fec0003800000 */
[----:B------:R-:W-:Y:S01]  /*1250*/  ISETP.GE.U32.AND P1, PT, R13, 0x4, PT ;  /* 0x000000040d00780c */ /* 0x000fe20003f26070 */
[----:B------:R-:W-:Y:S02]  /*1260*/  IMAD R18, R9, UR10, R18 ;  /* 0x0000000a09127c24 */ /* 0x000fe4000f8e0212 */
[----:B------:R-:W-:Y:S01]  /*1270*/  FADD R5, -R3, 1 ;  /* 0x3f80000003057421 */ /* 0x000fe20000000100 */
[----:B------:R-:W-:Y:S01]  /*1280*/  LOP3.LUT R26, R13, 0x3, RZ, 0xc0, !PT ;  /* 0x000000030d1a7812 */ /* 0x000fe200078ec0ff */
[----:B------:R-:W-:Y:S01]  /*1290*/  FADD R4, -R2, 1 ;  /* 0x3f80000002047421 */ /* 0x000fe20000000100 */
[----:B------:R-:W-:Y:S02]  /*12a0*/  VIADD R20, R18, UR10 ;  /* 0x0000000a12147c36 */ /* 0x000fe40008000000 */
[C---:B------:R-:W-:Y:S01]  /*12b0*/  FMUL R12, R3.reuse, R2 ;  /* 0x00000002030c7220 */ /* 0x040fe20000400000 */
[----:B------:R-:W-:Y:S01]  /*12c0*/  ISETP.NE.AND P0, PT, R26, RZ, PT ;  /* 0x000000ff1a00720c */ /* 0x000fe20003f05270 */
[-C--:B------:R-:W-:Y:S01]  /*12d0*/  FMUL R14, R3, R4.reuse ;  /* 0x00000004030e7220 */ /* 0x080fe20000400000 */
[----:B------:R-:W-:Y:S01]  /*12e0*/  FMUL R15, R5, R4 ;  /* 0x00000004050f7220 */ /* 0x000fe20000400000 */
[----:B------:R-:W-:Y:S01]  /*12f0*/  FMUL R16, R2, R5 ;  /* 0x0000000502107220 */ /* 0x000fe20000400000 */
[----:B------:R-:W-:-:S02]  /*1300*/  IMAD.MOV.U32 R17, RZ, RZ, RZ ;  /* 0x000000ffff117224 */ /* 0x000fc400078e00ff */
[-C--:B------:R-:W-:Y:S02]  /*1310*/  IMAD R18, R18, R13.reuse, RZ ;  /* 0x0000000d12127224 */ /* 0x080fe400078e02ff */
[----:B------:R-:W-:Y:S01]  /*1320*/  IMAD R20, R20, R13, RZ ;  /* 0x0000000d14147224 */ /* 0x000fe200078e02ff */
[----:B------:R-:W-:Y:S06]  /*1330*/  @!P1 BRA `(.L_x_14) ;  /* 0x00000004006c9947 */ /* 0x000fec0003800000 */
[----:B------:R-:W0:Y:S01]  /*1340*/  LDCU.64 UR4, c[0x0][0x388] ;  /* 0x00007100ff0477ac */ /* 0x000e220008000a00 */
[----:B------:R-:W-:Y:S01]  /*1350*/  LOP3.LUT R17, R13, 0x7ffffffc, RZ, 0xc0, !PT ;  /* 0x7ffffffc0d117812 */ /* 0x000fe200078ec0ff */
[----:B------:R-:W-:Y:S02]  /*1360*/  IMAD.MOV.U32 R21, RZ, RZ, R0 ;  /* 0x000000ffff157224 */ /* 0x000fe400078e0000 */
[----:B------:R-:W-:Y:S01]  /*1370*/  IMAD.MOV.U32 R22, RZ, RZ, R20 ;  /* 0x000000ffff167224 */ /* 0x000fe200078e0014 */
[----:B------:R-:W1:Y:S01]  /*1380*/  LDCU UR11, c[0x0][0x3a8] ;  /* 0x00007500ff0b77ac */ /* 0x000e620008000800 */
[----:B------:R-:W-:Y:S02]  /*1390*/  IMAD.MOV.U32 R19, RZ, RZ, R18 ;  /* 0x000000ffff137224 */ /* 0x000fe400078e0012 */
[----:B------:R-:W-:Y:S01]  /*13a0*/  IMAD.MOV R23, RZ, RZ, -R17 ;  /* 0x000000ffff177224 */ /* 0x000fe200078e0a11 */
[----:B------:R-:W2:Y:S01]  /*13b0*/  LDCU.64 UR8, c[0x0][0x380] ;  /* 0x00007000ff0877ac */ /* 0x000ea20008000a00 */
[----:B0-----:R-:W-:-:S04]  /*13c0*/  UIADD3 UR4, UP0, UPT, UR4, 0x3, URZ ;  /* 0x0000000304047890 */ /* 0x001fc8000ff1e0ff */
[----:B------:R-:W-:-:S12]  /*13d0*/  UIADD3.X UR5, UPT, UPT, URZ, UR5, URZ, UP0, !UPT ;  /* 0x00000005ff057290 */ /* 0x000fd800087fe4ff */
.L_x_15:
[----:B------:R-:W-:Y:S01]  /*13e0*/  IADD3 R2, P1, PT, R19, UR4, RZ ;  /* 0x0000000413027c10 */ /* 0x000fe2000ff3e0ff */
[----:B-1----:R-:W-:-:S03]  /*13f0*/  IMAD.U32 R13, RZ, RZ, UR11 ;  /* 0x0000000bff0d7e24 */ /* 0x002fc6000f8e00ff */
[----:B---3--:R-:W-:Y:S02]  /*1400*/  LEA.HI.X.SX32 R3, R19, UR5, 0x1, P1 ;  /* 0x0000000513037c11 */ /* 0x008fe400088f0eff */
[----:B------:R-:W-:-:S03]  /*1410*/  IADD3 R4, P1, PT, R2, R13, RZ ;  /* 0x0000000d02047210 */ /* 0x000fc60007f3e0ff */
[----:B------:R-:W3:Y:S02]  /*1420*/  LDG.E.U8 R24, desc[UR6][R2.64+-0x3] ;  /* 0xfffffd0602187981 */ /* 0x000ee4000c1e1100 */
[----:B------:R-:W-:Y:S01]  /*1430*/  IMAD.X R5, RZ, RZ, R3, P1 ;  /* 0x000000ffff057224 */ /* 0x000fe200008e0603 */
[----:B------:R-:W-:-:S04]  /*1440*/  IADD3 R6, P1, PT, R22, UR4, RZ ;  /* 0x0000000416067c10 */ /* 0x000fc8000ff3e0ff */
[----:B------:R-:W4:Y:S01]  /*1450*/  LDG.E.U8 R25, desc[UR6][R4.64+-0x3] ;  /* 0xfffffd0604197981 */ /* 0x000f22000c1e1100 */
[----:B------:R-:W-:Y:S02]  /*1460*/  LEA.HI.X.SX32 R7, R22, UR5, 0x1, P1 ;  /* 0x0000000516077c11 */ /* 0x000fe400088f0eff */
[----:B------:R-:W-:-:S03]  /*1470*/  IADD3 R8, P1, PT, R6, R13, RZ ;  /* 0x0000000d06087210 */ /* 0x000fc60007f3e0ff */
[----:B------:R-:W5:Y:S02]  /*1480*/  LDG.E.U8 R11, desc[UR6][R6.64+-0x3] ;  /* 0xfffffd06060b7981 */ /* 0x000f64000c1e1100 */
[----:B------:R-:W-:-:S05]  /*1490*/  IMAD.X R9, RZ, RZ, R7, P1 ;  /* 0x000000ffff097224 */ /* 0x000fca00008e0607 */
[----:B------:R-:W2:Y:S01]  /*14a0*/  LDG.E.U8 R10, desc[UR6][R8.64+-0x3] ;  /* 0xfffffd06080a7981 */ /* 0x000ea2000c1e1100 */
[----:B---3--:R-:W-:Y:S02]  /*14b0*/  I2FP.F32.U32 R24, R24 ;  /* 0x0000001800187245 */ /* 0x008fe40000201000 */
[----:B----4-:R-:W-:-:S05]  /*14c0*/  I2FP.F32.U32 R25, R25 ;  /* 0x0000001900197245 */ /* 0x010fca0000201000 */
[----:B------:R-:W-:Y:S01]  /*14d0*/  FMUL R28, R14, R25 ;  /* 0x000000190e1c7220 */ /* 0x000fe20000400000 */
[----:B-----5:R-:W-:-:S03]  /*14e0*/  I2FP.F32.U32 R11, R11 ;  /* 0x0000000b000b7245 */ /* 0x020fc60000201000 */
[----:B------:R-:W-:Y:S01]  /*14f0*/  FFMA R25, R15, R24, R28 ;  /* 0x000000180f197223 */ /* 0x000fe2000000001c */
[----:B--2---:R-:W-:-:S03]  /*1500*/  I2FP.F32.U32 R10, R10 ;  /* 0x0000000a000a7245 */ /* 0x004fc60000201000 */
[----:B------:R-:W-:-:S04]  /*1510*/  FFMA R11, R16, R11, R25 ;  /* 0x0000000b100b7223 */ /* 0x000fc80000000019 */
[----:B------:R-:W-:-:S05]  /*1520*/  FFMA R10, R12, R10, R11 ;  /* 0x0000000a0c0a7223 */ /* 0x000fca000000000b */
[----:B------:R-:W-:-:S04]  /*1530*/  FMNMX R10, RZ, R10, !PT ;  /* 0x0000000aff0a7209 */ /* 0x000fc80007800000 */
[----:B------:R-:W-:-:S06]  /*1540*/  FMNMX R27, R10, 255, PT ;  /* 0x437f00000a1b7809 */ /* 0x000fcc0003800000 */
[----:B------:R-:W0:Y:S01]  /*1550*/  F2I.U32.TRUNC.NTZ R27, R27 ;  /* 0x0000001b001b7305 */ /* 0x000e22000020f000 */
[----:B------:R-:W-:-:S04]  /*1560*/  IADD3 R10, P1, PT, R21, UR8, RZ ;  /* 0x00000008150a7c10 */ /* 0x000fc8000ff3e0ff */
[----:B------:R-:W-:-:S05]  /*1570*/  LEA.HI.X.SX32 R11, R21, UR9, 0x1, P1 ;  /* 0x00000009150b7c11 */ /* 0x000fca00088f0eff */
[----:B0-----:R0:W-:Y:S04]  /*1580*/  STG.E.U8 desc[UR6][R10.64], R27 ;  /* 0x0000001b0a007986 */ /* 0x0011e8000c101106 */
[----:B------:R-:W2:Y:S04]  /*1590*/  LDG.E.U8 R29, desc[UR6][R4.64+-0x2] ;  /* 0xfffffe06041d7981 */ /* 0x000ea8000c1e1100 */
[----:B------:R-:W3:Y:S04]  /*15a0*/  LDG.E.U8 R28, desc[UR6][R2.64+-0x2] ;  /* 0xfffffe06021c7981 */ /* 0x000ee8000c1e1100 */
[----:B------:R-:W4:Y:S04]  /*15b0*/  LDG.E.U8 R25, desc[UR6][R6.64+-0x2] ;  /* 0xfffffe0606197981 */ /* 0x000f28000c1e1100 */
[----:B------:R-:W5:Y:S01]  /*15c0*/  LDG.E.U8 R24, desc[UR6][R8.64+-0x2] ;  /* 0xfffffe0608187981 */ /* 0x000f62000c1e1100 */
[----:B--2---:R-:W-:-:S02]  /*15d0*/  I2FP.F32.U32 R29, R29 ;  /* 0x0000001d001d7245 */ /* 0x004fc40000201000 */
[----:B---3--:R-:W-:-:S03]  /*15e0*/  I2FP.F32.U32 R28, R28 ;  /* 0x0000001c001c7245 */ /* 0x008fc60000201000 */
[----:B------:R-:W-:Y:S01]  /*15f0*/  FMUL R29, R14, R29 ;  /* 0x0000001d0e1d7220 */ /* 0x000fe20000400000 */
[----:B----4-:R-:W-:-:S03]  /*1600*/  I2FP.F32.U32 R25, R25 ;  /* 0x0000001900197245 */ /* 0x010fc60000201000 */
[----:B------:R-:W-:Y:S01]  /*1610*/  FFMA R29, R15, R28, R29 ;  /* 0x0000001c0f1d7223 */ /* 0x000fe2000000001d */
[----:B-----5:R-:W-:-:S03]  /*1620*/  I2FP.F32.U32 R24, R24 ;  /* 0x0000001800187245 */ /* 0x020fc60000201000 */
[----:B------:R-:W-:-:S04]  /*1630*/  FFMA R25, R16, R25, R29 ;  /* 0x0000001910197223 */ /* 0x000fc8000000001d */
[----:B------:R-:W-:-:S05]  /*1640*/  FFMA R24, R12, R24, R25 ;  /* 0x000000180c187223 */ /* 0x000fca0000000019 */
[----:B------:R-:W-:-:S04]  /*1650*/  FMNMX R24, RZ, R24, !PT ;  /* 0x00000018ff187209 */ /* 0x000fc80007800000 */
[----:B0-----:R-:W-:-:S06]  /*1660*/  FMNMX R27, R24, 255, PT ;  /* 0x437f0000181b7809 */ /* 0x001fcc0003800000 */
[----:B------:R-:W0:Y:S02]  /*1670*/  F2I.U32.TRUNC.NTZ R27, R27 ;  /* 0x0000001b001b7305 */ /* 0x000e24000020f000 */
        /* <DEDUP_REMOVED lines=14> */
[----:B------:R-:W-:-:S04]  /*1760*/  FMNMX R24, R24, 255, PT ;  /* 0x437f000018187809 */ /* 0x000fc80003800000 */
[----:B------:R-:W1:Y:S02]  /*1770*/  F2I.U32.TRUNC.NTZ R25, R24 ;  /* 0x0000001800197305 */ /* 0x000e64000020f000 */
[----:B-1----:R3:W-:Y:S04]  /*1780*/  STG.E.U8 desc[UR6][R10.64+0x2], R25 ;  /* 0x000002190a007986 */ /* 0x0027e8000c101106 */
[----:B------:R-:W0:Y:S04]  /*1790*/  LDG.E.U8 R4, desc[UR6][R4.64] ;  /* 0x0000000604047981 */ /* 0x000e28000c1e1100 */
[----:B------:R-:W2:Y:S04]  /*17a0*/  LDG.E.U8 R2, desc[UR6][R2.64] ;  /* 0x0000000602027981 */ /* 0x000ea8000c1e1100 */
[----:B------:R-:W4:Y:S04]  /*17b0*/  LDG.E.U8 R6, desc[UR6][R6.64] ;  /* 0x0000000606067981 */ /* 0x000f28000c1e1100 */
[----:B------:R-:W5:Y:S01]  /*17c0*/  LDG.E.U8 R8, desc[UR6][R8.64] ;  /* 0x0000000608087981 */ /* 0x000f62000c1e1100 */
[----:B------:R-:W-:-:S05]  /*17d0*/  VIADD R23, R23, 0x4 ;  /* 0x0000000417177836 */ /* 0x000fca0000000000 */
[----:B------:R-:W-:Y:S01]  /*17e0*/  ISETP.NE.AND P1, PT, R23, RZ, PT ;  /* 0x000000ff1700720c */ /* 0x000fe20003f25270 */
[----:B------:R-:W-:Y:S02]  /*17f0*/  VIADD R19, R19, 0x4 ;  /* 0x0000000413137836 */ /* 0x000fe40000000000 */
[----:B------:R-:W-:Y:S02]  /*1800*/  VIADD R22, R22, 0x4 ;  /* 0x0000000416167836 */ /* 0x000fe40000000000 */
[----:B------:R-:W-:Y:S01]  /*1810*/  VIADD R21, R21, 0x4 ;  /* 0x0000000415157836 */ /* 0x000fe20000000000 */
[----:B0-----:R-:W-:Y:S02]  /*1820*/  I2FP.F32.U32 R27, R4 ;  /* 0x00000004001b7245 */ /* 0x001fe40000201000 */
[----:B--2---:R-:W-:-:S03]  /*1830*/  I2FP.F32.U32 R28, R2 ;  /* 0x00000002001c7245 */ /* 0x004fc60000201000 */
        /* <DEDUP_REMOVED lines=8> */
[----:B------:R-:W0:Y:S02]  /*18c0*/  F2I.U32.TRUNC.NTZ R3, R24 ;  /* 0x0000001800037305 */ /* 0x000e24000020f000 */
[----:B0-----:R3:W-:Y:S01]  /*18d0*/  STG.E.U8 desc[UR6][R10.64+0x3], R3 ;  /* 0x000003030a007986 */ /* 0x0017e2000c101106 */
[----:B------:R-:W-:Y:S05]  /*18e0*/  @P1 BRA `(.L_x_15) ;  /* 0xfffffff800bc1947 */ /* 0x000fea000383ffff */
.L_x_14:
[----:B------:R-:W-:Y:S05]  /*18f0*/  @!P0 EXIT ;  /* 0x000000000000894d */ /* 0x000fea0003800000 */
[----:B------:R-:W-:-:S13]  /*1900*/  ISETP.NE.AND P0, PT, R26, 0x1, PT ;  /* 0x000000011a00780c */ /* 0x000fda0003f05270 */
[----:B------:R-:W-:Y:S05]  /*1910*/  @!P0 BRA `(.L_x_16) ;  /* 0x0000000000bc8947 */ /* 0x000fea0003800000 */
[----:B------:R-:W0:Y:S01]  /*1920*/  LDCU.128 UR12, c[0x0][0x380] ;  /* 0x00007000ff0c77ac */ /* 0x000e220008000c00 */
[----:B------:R-:W-:-:S05]  /*1930*/  IMAD.IADD R2, R18, 0x1, R17 ;  /* 0x0000000112027824 */ /* 0x000fca00078e0211 */
[----:B0-----:R-:W-:-:S04]  /*1940*/  IADD3 R6, P0, PT, R2, UR14, RZ ;  /* 0x0000000e02067c10 */ /* 0x001fc8000ff1e0ff */
[----:B------:R-:W-:Y:S01]  /*1950*/  LEA.HI.X.SX32 R7, R2, UR15, 0x1, P0 ;  /* 0x0000000f02077c11 */ /* 0x000fe200080f0eff */
[----:B------:R-:W-:Y:S01]  /*1960*/  IMAD.IADD R2, R20, 0x1, R17 ;  /* 0x0000000114027824 */ /* 0x000fe200078e0211 */
[----:B------:R-:W-:-:S03]  /*1970*/  IADD3 R4, P0, PT, R6, R13, RZ ;  /* 0x0000000d06047210 */ /* 0x000fc60007f1e0ff */
[----:B---3--:R-:W2:Y:S02]  /*1980*/  LDG.E.U8 R10, desc[UR6][R6.64] ;  /* 0x00000006060a7981 */ /* 0x008ea4000c1e1100 */
[----:B------:R-:W-:Y:S01]  /*1990*/  IMAD.X R5, RZ, RZ, R7, P0 ;  /* 0x000000ffff057224 */ /* 0x000fe200000e0607 */
[----:B------:R-:W-:-:S04]  /*19a0*/  IADD3 R8, P0, PT, R2, UR14, RZ ;  /* 0x0000000e02087c10 */ /* 0x000fc8000ff1e0ff */
[----:B------:R-:W3:Y:S01]  /*19b0*/  LDG.E.U8 R11, desc[UR6][R4.64] ;  /* 0x00000006040b7981 */ /* 0x000ee2000c1e1100 */
[----:B------:R-:W-:Y:S02]  /*19c0*/  LEA.HI.X.SX32 R9, R2, UR15, 0x1, P0 ;  /* 0x0000000f02097c11 */ /* 0x000fe400080f0eff */
[----:B------:R-:W-:-:S03]  /*19d0*/  IADD3 R2, P0, PT, R8, R13, RZ ;  /* 0x0000000d08027210 */ /* 0x000fc60007f1e0ff */
[----:B------:R-:W4:Y:S02]  /*19e0*/  LDG.E.U8 R19, desc[UR6][R8.64] ;  /* 0x0000000608137981 */ /* 0x000f24000c1e1100 */
[----:B------:R-:W-:-:S05]  /*19f0*/  IMAD.X R3, RZ, RZ, R9, P0 ;  /* 0x000000ffff037224 */ /* 0x000fca00000e0609 */
[----:B------:R-:W5:Y:S01]  /*1a00*/  LDG.E.U8 R21, desc[UR6][R2.64] ;  /* 0x0000000602157981 */ /* 0x000f62000c1e1100 */
[----:B--2---:R-:W-:Y:S02]  /*1a10*/  I2FP.F32.U32 R10, R10 ;  /* 0x0000000a000a7245 */ /* 0x004fe40000201000 */
[----:B---3--:R-:W-:-:S05]  /*1a20*/  I2FP.F32.U32 R11, R11 ;  /* 0x0000000b000b7245 */ /* 0x008fca0000201000 */
[----:B------:R-:W-:Y:S01]  /*1a30*/  FMUL R22, R14, R11 ;  /* 0x0000000b0e167220 */ /* 0x000fe20000400000 */
[----:B----4-:R-:W-:-:S03]  /*1a40*/  I2FP.F32.U32 R19, R19 ;  /* 0x0000001300137245 */ /* 0x010fc60000201000 */
[----:B------:R-:W-:Y:S01]  /*1a50*/  FFMA R11, R15, R10, R22 ;  /* 0x0000000a0f0b7223 */ /* 0x000fe20000000016 */
[----:B-----5:R-:W-:-:S03]  /*1a60*/  I2FP.F32.U32 R21, R21 ;  /* 0x0000001500157245 */ /* 0x020fc60000201000 */
[----:B------:R-:W-:-:S04]  /*1a70*/  FFMA R11, R16, R19, R11 ;  /* 0x00000013100b7223 */ /* 0x000fc8000000000b */
[----:B------:R-:W-:-:S05]  /*1a80*/  FFMA R11, R12, R21, R11 ;  /* 0x000000150c0b7223 */ /* 0x000fca000000000b */
[----:B------:R-:W-:-:S04]  /*1a90*/  FMNMX R11, RZ, R11, !PT ;  /* 0x0000000bff0b7209 */ /* 0x000fc80007800000 */
[----:B------:R-:W-:Y:S01]  /*1aa0*/  FMNMX R19, R11, 255, PT ;  /* 0x437f00000b137809 */ /* 0x000fe20003800000 */
[----:B------:R-:W-:-:S05]  /*1ab0*/  IMAD.IADD R11, R0, 0x1, R17 ;  /* 0x00000001000b7824 */ /* 0x000fca00078e0211 */
        /* <DEDUP_REMOVED lines=8> */
[----:B------:R-:W-:Y:S01]  /*1b40*/  VIADD R17, R17, 0x2 ;  /* 0x0000000211117836 */ /* 0x000fe20000000000 */
        /* <DEDUP_REMOVED lines=9> */
[----:B------:R-:W-:-:S06]  /*1be0*/  FMNMX R21, R21, 255, PT ;  /* 0x437f000015157809 */ /* 0x000fcc0003800000 */
[----:B------:R-:W1:Y:S02]  /*1bf0*/  F2I.U32.TRUNC.NTZ R21, R21 ;  /* 0x0000001500157305 */ /* 0x000e64000020f000 */
[----:B-1----:R0:W-:Y:S02]  /*1c00*/  STG.E.U8 desc[UR6][R10.64+0x1], R21 ;  /* 0x000001150a007986 */ /* 0x0021e4000c101106 */
.L_x_16:
[----:B------:R-:W-:-:S04]  /*1c10*/  LOP3.LUT R2, R13, 0x1, RZ, 0xc0, !PT ;  /* 0x000000010d027812 */ /* 0x000fc800078ec0ff */
[----:B------:R-:W-:-:S13]  /*1c20*/  ISETP.NE.U32.AND P0, PT, R2, 0x1, PT ;  /* 0x000000010200780c */ /* 0x000fda0003f05070 */
[----:B------:R-:W-:Y:S05]  /*1c30*/  @P0 EXIT ;  /* 0x000000000000094d */ /* 0x000fea0003800000 */
[----:B------:R-:W1:Y:S01]  /*1c40*/  LDCU.128 UR12, c[0x0][0x380] ;  /* 0x00007000ff0c77ac */ /* 0x000e620008000c00 */
[--C-:B------:R-:W-:Y:S02]  /*1c50*/  IMAD.IADD R18, R18, 0x1, R17.reuse ;  /* 0x0000000112127824 */ /* 0x100fe400078e0211 */
[----:B------:R-:W-:-:S03]  /*1c60*/  IMAD.IADD R20, R20, 0x1, R17 ;  /* 0x0000000114147824 */ /* 0x000fc600078e0211 */
[----:B-1----:R-:W-:-:S04]  /*1c70*/  IADD3 R2, P0, PT, R18, UR14, RZ ;  /* 0x0000000e12027c10 */ /* 0x002fc8000ff1e0ff */
[----:B---3--:R-:W-:Y:S02]  /*1c80*/  LEA.HI.X.SX32 R3, R18, UR15, 0x1, P0 ;  /* 0x0000000f12037c11 */ /* 0x008fe400080f0eff */
[----:B------:R-:W-:-:S03]  /*1c90*/  IADD3 R4, P0, PT, R2, R13, RZ ;  /* 0x0000000d02047210 */ /* 0x000fc60007f1e0ff */
[----:B------:R-:W0:Y:S02]  /*1ca0*/  LDG.E.U8 R2, desc[UR6][R2.64] ;  /* 0x0000000602027981 */ /* 0x000e24000c1e1100 */
[----:B------:R-:W-:Y:S01]  /*1cb0*/  IMAD.X R5, RZ, RZ, R3, P0 ;  /* 0x000000ffff057224 */ /* 0x000fe200000e0603 */
[----:B------:R-:W-:-:S04]  /*1cc0*/  IADD3 R6, P0, PT, R20, UR14, RZ ;  /* 0x0000000e14067c10 */ /* 0x000fc8000ff1e0ff */
[----:B------:R-:W2:Y:S01]  /*1cd0*/  LDG.E.U8 R4, desc[UR6][R4.64] ;  /* 0x0000000604047981 */ /* 0x000ea2000c1e1100 */
[----:B------:R-:W-:Y:S02]  /*1ce0*/  LEA.HI.X.SX32 R7, R20, UR15, 0x1, P0 ;  /* 0x0000000f14077c11 */ /* 0x000fe400080f0eff */
[----:B------:R-:W-:-:S03]  /*1cf0*/  IADD3 R8, P0, PT, R6, R13, RZ ;  /* 0x0000000d06087210 */ /* 0x000fc60007f1e0ff */
[----:B------:R-:W3:Y:S02]  /*1d00*/  LDG.E.U8 R6, desc[UR6][R6.64] ;  /* 0x0000000606067981 */ /* 0x000ee4000c1e1100 */
[----:B------:R-:W-:-:S05]  /*1d10*/  IMAD.X R9, RZ, RZ, R7, P0 ;  /* 0x000000ffff097224 */ /* 0x000fca00000e0607 */
[----:B------:R-:W4:Y:S01]  /*1d20*/  LDG.E.U8 R8, desc[UR6][R8.64] ;  /* 0x0000000608087981 */ /* 0x000f22000c1e1100 */
[----:B------:R-:W-:Y:S01]  /*1d30*/  IMAD.IADD R0, R0, 0x1, R17 ;  /* 0x0000000100007824 */ /* 0x000fe200078e0211 */
[----:B0-----:R-:W-:Y:S02]  /*1d40*/  I2FP.F32.U32 R10, R2 ;  /* 0x00000002000a7245 */ /* 0x001fe40000201000 */
[----:B--2---:R-:W-:-:S05]  /*1d50*/  I2FP.F32.U32 R11, R4 ;  /* 0x00000004000b7245 */ /* 0x004fca0000201000 */
[----:B------:R-:W-:Y:S01]  /*1d60*/  FMUL R14, R14, R11 ;  /* 0x0000000b0e0e7220 */ /* 0x000fe20000400000 */
[----:B---3--:R-:W-:-:S03]  /*1d70*/  I2FP.F32.U32 R11, R6 ;  /* 0x00000006000b7245 */ /* 0x008fc60000201000 */
[----:B------:R-:W-:Y:S01]  /*1d80*/  FFMA R15, R15, R10, R14 ;  /* 0x0000000a0f0f7223 */ /* 0x000fe2000000000e */
[----:B----4-:R-:W-:-:S03]  /*1d90*/  I2FP.F32.U32 R4, R8 ;  /* 0x0000000800047245 */ /* 0x010fc60000201000 */
[----:B------:R-:W-:-:S04]  /*1da0*/  FFMA R11, R16, R11, R15 ;  /* 0x0000000b100b7223 */ /* 0x000fc8000000000f */
[----:B------:R-:W-:-:S05]  /*1db0*/  FFMA R4, R12, R4, R11 ;  /* 0x000000040c047223 */ /* 0x000fca000000000b */
[----:B------:R-:W-:-:S04]  /*1dc0*/  FMNMX R4, RZ, R4, !PT ;  /* 0x00000004ff047209 */ /* 0x000fc80007800000 */
[----:B------:R-:W-:-:S04]  /*1dd0*/  FMNMX R4, R4, 255, PT ;  /* 0x437f000004047809 */ /* 0x000fc80003800000 */
[----:B------:R-:W0:Y:S01]  /*1de0*/  F2I.U32.TRUNC.NTZ R5, R4 ;  /* 0x0000000400057305 */ /* 0x000e22000020f000 */
[----:B------:R-:W-:-:S04]  /*1df0*/  IADD3 R2, P0, PT, R0, UR12, RZ ;  /* 0x0000000c00027c10 */ /* 0x000fc8000ff1e0ff */
[----:B------:R-:W-:-:S05]  /*1e00*/  LEA.HI.X.SX32 R3, R0, UR13, 0x1, P0 ;  /* 0x0000000d00037c11 */ /* 0x000fca00080f0eff */
[----:B0-----:R-:W-:Y:S01]  /*1e10*/  STG.E.U8 desc[UR6][R2.64], R5 ;  /* 0x0000000502007986 */ /* 0x001fe2000c101106 */
[----:B------:R-:W-:Y:S05]  /*1e20*/  EXIT ;  /* 0x000000000000794d */ /* 0x000fea0003800000 */
.L_x_13:
[----:B------:R-:W-:-:S13]  /*1e30*/  ISETP.GE.AND P0, PT, R13, 0x1, PT ;  /* 0x000000010d00780c */ /* 0x000fda0003f06270 */
[----:B------:R-:W-:Y:S05]  /*1e40*/  @!P0 EXIT ;  /* 0x000000000000894d */ /* 0x000fea0003800000 */
[C---:B------:R-:W-:Y:S01]  /*1e50*/  ISETP.GE.U32.AND P1, PT, R13.reuse, 0x8, PT ;  /* 0x000000080d00780c */ /* 0x040fe20003f26070 */
[----:B------:R-:W-:Y:S01]  /*1e60*/  IMAD.MOV.U32 R5, RZ, RZ, RZ ;  /* 0x000000ffff057224 */ /* 0x000fe200078e00ff */
[----:B------:R-:W-:-:S04]  /*1e70*/  LOP3.LUT R10, R13, 0x7, RZ, 0xc0, !PT ;  /* 0x000000070d0a7812 */ /* 0x000fc800078ec0ff */
[----:B------:R-:W-:-:S07]  /*1e80*/  ISETP.NE.AND P0, PT, R10, RZ, PT ;  /* 0x000000ff0a00720c */ /* 0x000fce0003f05270 */
[----:B------:R-:W-:Y:S06]  /*1e90*/  @!P1 BRA `(.L_x_17) ;  /* 0x00000000004c9947 */ /* 0x000fec0003800000 */
[----:B------:R-:W0:Y:S01]  /*1ea0*/  LDC.64 R8, c[0x0][0x380] ;  /* 0x0000e000ff087b82 */ /* 0x000e220000000a00 */
[----:B------:R-:W-:Y:S01]  /*1eb0*/  LOP3.LUT R5, R13, 0x7ffffff8, RZ, 0xc0, !PT ;  /* 0x7ffffff80d057812 */ /* 0x000fe200078ec0ff */
[----:B------:R-:W-:-:S04]  /*1ec0*/  IMAD.MOV.U32 R7, RZ, RZ, R0 ;  /* 0x000000ffff077224 */ /* 0x000fc800078e0000 */
[----:B------:R-:W-:-:S07]  /*1ed0*/  IMAD.MOV R4, RZ, RZ, -R5 ;  /* 0x000000ffff047224 */ /* 0x000fce00078e0a05 */
.L_x_18:
[----:B------:R-:W-:Y:S01]  /*1ee0*/  SHF.R.S32.HI R6, RZ, 0x1f, R7 ;  /* 0x0000001fff067819 */ /* 0x000fe20000011407 */
[----:B------:R-:W-:Y:S01]  /*1ef0*/  VIADD R4, R4, 0x8 ;  /* 0x0000000804047836 */ /* 0x000fe20000000000 */
[C---:B01----:R-:W-:Y:S01]  /*1f00*/  IADD3 R2, P1, P2, R7.reuse, 0x3, R8 ;  /* 0x0000000307027810 */ /* 0x043fe20007a3e008 */
[----:B------:R-:W-:-:S03]  /*1f10*/  VIADD R7, R7, 0x8 ;  /* 0x0000000807077836 */ /* 0x000fc60000000000 */
[----:B------:R-:W-:Y:S02]  /*1f20*/  IADD3.X R3, PT, PT, R6, R9, RZ, P1, P2 ;  /* 0x0000000906037210 */ /* 0x000fe40000fe44ff */
[----:B------:R-:W-:-:S03]  /*1f30*/  ISETP.NE.AND P1, PT, R4, RZ, PT ;  /* 0x000000ff0400720c */ /* 0x000fc60003f25270 */
[----:B------:R1:W-:Y:S04]  /*1f40*/  STG.E.U8 desc[UR6][R2.64+-0x3], RZ ;  /* 0xfffffdff02007986 */ /* 0x0003e8000c101106 */
[----:B------:R1:W-:Y:S04]  /*1f50*/  STG.E.U8 desc[UR6][R2.64+-0x2], RZ ;  /* 0xfffffeff02007986 */ /* 0x0003e8000c101106 */
[----:B------:R1:W-:Y:S04]  /*1f60*/  STG.E.U8 desc[UR6][R2.64+-0x1], RZ ;  /* 0xffffffff02007986 */ /* 0x0003e8000c101106 */
[----:B------:R1:W-:Y:S04]  /*1f70*/  STG.E.U8 desc[UR6][R2.64], RZ ;  /* 0x000000ff02007986 */ /* 0x0003e8000c101106 */
[----:B------:R1:W-:Y:S04]  /*1f80*/  STG.E.U8 desc[UR6][R2.64+0x1], RZ ;  /* 0x000001ff02007986 */ /* 0x0003e8000c101106 */
[----:B------:R1:W-:Y:S04]  /*1f90*/  STG.E.U8 desc[UR6][R2.64+0x2], RZ ;  /* 0x000002ff02007986 */ /* 0x0003e8000c101106 */
[----:B------:R1:W-:Y:S04]  /*1fa0*/  STG.E.U8 desc[UR6][R2.64+0x3], RZ ;  /* 0x000003ff02007986 */ /* 0x0003e8000c101106 */
[----:B------:R1:W-:Y:S01]  /*1fb0*/  STG.E.U8 desc[UR6][R2.64+0x4], RZ ;  /* 0x000004ff02007986 */ /* 0x0003e2000c101106 */
[----:B------:R-:W-:Y:S05]  /*1fc0*/  @P1 BRA `(.L_x_18) ;  /* 0xfffffffc00c41947 */ /* 0x000fea000383ffff */
.L_x_17:
[----:B------:R-:W-:Y:S05]  /*1fd0*/  @!P0 EXIT ;  /* 0x000000000000894d */ /* 0x000fea0003800000 */
[----:B------:R-:W0:Y:S01]  /*1fe0*/  LDC R4, c[0x0][0x3a8] ;  /* 0x0000ea00ff047b82 */ /* 0x000e220000000800 */
[----:B------:R-:W-:Y:S02]  /*1ff0*/  ISETP.GE.U32.AND P0, PT, R10, 0x4, PT ;  /* 0x000000040a00780c */ /* 0x000fe40003f06070 */
[----:B0-----:R-:W-:-:S04]  /*2000*/  LOP3.LUT R6, R4, 0x3, RZ, 0xc0, !PT ;  /* 0x0000000304067812 */ /* 0x001fc800078ec0ff */
[----:B------:R-:W-:-:S07]  /*2010*/  ISETP.NE.AND P1, PT, R6, RZ, PT ;  /* 0x000000ff0600720c */ /* 0x000fce0003f25270 */
[----:B------:R-:W-:Y:S06]  /*2020*/  @!P0 BRA `(.L_x_19) ;  /* 0x0000000000248947 */ /* 0x000fec0003800000 */
[----:B------:R-:W0:Y:S01]  /*2030*/  LDCU.64 UR4, c[0x0][0x380] ;  /* 0x00007000ff0477ac */ /* 0x000e220008000a00 */
[----:B-1----:R-:W-:Y:S02]  /*2040*/  IMAD.IADD R3, R0, 0x1, R5 ;  /* 0x0000000100037824 */ /* 0x002fe400078e0205 */
[----:B------:R-:W-:-:S03]  /*2050*/  VIADD R5, R5, 0x4 ;  /* 0x0000000405057836 */ /* 0x000fc60000000000 */
[----:B0-----:R-:W-:-:S04]  /*2060*/  IADD3 R2, P0, PT, R3, UR4, RZ ;  /* 0x0000000403027c10 */ /* 0x001fc8000ff1e0ff */
[----:B------:R-:W-:-:S05]  /*2070*/  LEA.HI.X.SX32 R3, R3, UR5, 0x1, P0 ;  /* 0x0000000503037c11 */ /* 0x000fca00080f0eff */
[----:B------:R0:W-:Y:S04]  /*2080*/  STG.E.U8 desc[UR6][R2.64], RZ ;  /* 0x000000ff02007986 */ /* 0x0001e8000c101106 */
[----:B------:R0:W-:Y:S04]  /*2090*/  STG.E.U8 desc[UR6][R2.64+0x1], RZ ;  /* 0x000001ff02007986 */ /* 0x0001e8000c101106 */
[----:B------:R0:W-:Y:S04]  /*20a0*/  STG.E.U8 desc[UR6][R2.64+0x2], RZ ;  /* 0x000002ff02007986 */ /* 0x0001e8000c101106 */
[----:B------:R0:W-:Y:S02]  /*20b0*/  STG.E.U8 desc[UR6][R2.64+0x3], RZ ;  /* 0x000003ff02007986 */ /* 0x0001e4000c101106 */
.L_x_19:
[----:B------:R-:W-:Y:S05]  /*20c0*/  @!P1 EXIT ;  /* 0x000000000000994d */ /* 0x000fea0003800000 */
[----:B------:R-:W-:Y:S02]  /*20d0*/  ISETP.NE.AND P0, PT, R6, 0x1, PT ;  /* 0x000000010600780c */ /* 0x000fe40003f05270 */
[----:B------:R-:W-:-:S04]  /*20e0*/  LOP3.LUT R4, R4, 0x1, RZ, 0xc0, !PT ;  /* 0x0000000104047812 */ /* 0x000fc800078ec0ff */
[----:B------:R-:W-:-:S07]  /*20f0*/  ISETP.NE.U32.AND P1, PT, R4, 0x1, PT ;  /* 0x000000010400780c */ /* 0x000fce0003f25070 */
[----:B------:R-:W-:Y:S06]  /*2100*/  @!P0 BRA `(.L_x_20) ;  /* 0x00000000001c8947 */ /* 0x000fec0003800000 */
[----:B------:R-:W2:Y:S01]  /*2110*/  LDCU.64 UR4, c[0x0][0x380] ;  /* 0x00007000ff0477ac */ /* 0x000ea20008000a00 */
[----:B01----:R-:W-:Y:S02]  /*2120*/  IMAD.IADD R3, R0, 0x1, R5 ;  /* 0x0000000100037824 */ /* 0x003fe400078e0205 */
[----:B------:R-:W-:-:S03]  /*2130*/  VIADD R5, R5, 0x2 ;  /* 0x0000000205057836 */ /* 0x000fc60000000000 */
[----:B--2---:R-:W-:-:S04]  /*2140*/  IADD3 R2, P0, PT, R3, UR4, RZ ;  /* 0x0000000403027c10 */ /* 0x004fc8000ff1e0ff */
[----:B------:R-:W-:-:S05]  /*2150*/  LEA.HI.X.SX32 R3, R3, UR5, 0x1, P0 ;  /* 0x0000000503037c11 */ /* 0x000fca00080f0eff */
[----:B------:R2:W-:Y:S04]  /*2160*/  STG.E.U8 desc[UR6][R2.64], RZ ;  /* 0x000000ff02007986 */ /* 0x0005e8000c101106 */
[----:B------:R2:W-:Y:S02]  /*2170*/  STG.E.U8 desc[UR6][R2.64+0x1], RZ ;  /* 0x000001ff02007986 */ /* 0x0005e4000c101106 */
.L_x_20:
[----:B------:R-:W-:Y:S05]  /*2180*/  @P1 EXIT ;  /* 0x000000000000194d */ /* 0x000fea0003800000 */
[----:B------:R-:W0:Y:S01]  /*2190*/  LDCU.64 UR4, c[0x0][0x380] ;  /* 0x00007000ff0477ac */ /* 0x000e220008000a00 */
[----:B------:R-:W-:-:S05]  /*21a0*/  IMAD.IADD R0, R0, 0x1, R5 ;  /* 0x0000000100007824 */ /* 0x000fca00078e0205 */
[----:B012---:R-:W-:-:S04]  /*21b0*/  IADD3 R2, P0, PT, R0, UR4, RZ ;  /* 0x0000000400027c10 */ /* 0x007fc8000ff1e0ff */
[----:B------:R-:W-:-:S05]  /*21c0*/  LEA.HI.X.SX32 R3, R0, UR5, 0x1, P0 ;  /* 0x0000000500037c11 */ /* 0x000fca00080f0eff */
[----:B------:R-:W-:Y:S01]  /*21d0*/  STG.E.U8 desc[UR6][R2.64], RZ ;  /* 0x000000ff02007986 */ /* 0x000fe2000c101106 */
[----:B------:R-:W-:Y:S05]  /*21e0*/  EXIT ;  /* 0x000000000000794d */ /* 0x000fea0003800000 */
        .weak           $__internal_0_$__cuda_sm20_sqrt_rn_f32_slowpath
        .type           $__internal_0_$__cuda_sm20_sqrt_rn_f32_slowpath,@function
        .size           $__internal_0_$__cuda_sm20_sqrt_rn_f32_slowpath,($__internal_1_$__cuda_sm3x_div_rn_noftz_f32_slowpath - $__internal_0_$__cuda_sm20_sqrt_rn_f32_slowpath)
$__internal_0_$__cuda_sm20_sqrt_rn_f32_slowpath:
[----:B------:R-:W-:-:S13]  /*21f0*/  LOP3.LUT P0, RZ, R0, 0x7fffffff, RZ, 0xc0, !PT ;  /* 0x7fffffff00ff7812 */ /* 0x000fda000780c0ff */
[----:B------:R-:W-:Y:S01]  /*2200*/  @!P0 IMAD.MOV.U32 R3, RZ, RZ, R0 ;  /* 0x000000ffff038224 */ /* 0x000fe200078e0000 */
[----:B------:R-:W-:Y:S06]  /*2210*/  @!P0 BRA `(.L_x_21) ;  /* 0x0000000000408947 */ /* 0x000fec0003800000 */
[----:B------:R-:W-:-:S13]  /*2220*/  FSETP.GEU.FTZ.AND P0, PT, R0, RZ, PT ;  /* 0x000000ff0000720b */ /* 0x000fda0003f1e000 */
[----:B------:R-:W-:Y:S01]  /*2230*/  @!P0 IMAD.MOV.U32 R3, RZ, RZ, 0x7fffffff ;  /* 0x7fffffffff038424 */ /* 0x000fe200078e00ff */
[----:B------:R-:W-:Y:S06]  /*2240*/  @!P0 BRA `(.L_x_21) ;  /* 0x0000000000348947 */ /* 0x000fec0003800000 */
[----:B------:R-:W-:-:S13]  /*2250*/  FSETP.GTU.FTZ.AND P0, PT, |R0|, +INF , PT ;  /* 0x7f8000000000780b */ /* 0x000fda0003f1c200 */
[----:B------:R-:W-:Y:S01]  /*2260*/  @P0 FADD.FTZ R3, R0, 1 ;  /* 0x3f80000000030421 */ /* 0x000fe20000010000 */
[----:B------:R-:W-:Y:S06]  /*2270*/  @P0 BRA `(.L_x_21) ;  /* 0x0000000000280947 */ /* 0x000fec0003800000 */
[----:B------:R-:W-:-:S13]  /*2280*/  FSETP.NEU.FTZ.AND P0, PT, |R0|, +INF , PT ;  /* 0x7f8000000000780b */ /* 0x000fda0003f1d200 */
[----:B------:R-:W-:-:S04]  /*2290*/  @P0 FFMA R4, R0, 1.84467440737095516160e+19, RZ ;  /* 0x5f80000000040823 */ /* 0x000fc800000000ff */
[----:B------:R-:W0:Y:S02]  /*22a0*/  @P0 MUFU.RSQ R3, R4 ;  /* 0x0000000400030308 */ /* 0x000e240000001400 */
[----:B0-----:R-:W-:Y:S01]  /*22b0*/  @P0 FMUL.FTZ R7, R4, R3 ;  /* 0x0000000304070220 */ /* 0x001fe20000410000 */
[----:B------:R-:W-:Y:S01]  /*22c0*/  @P0 FMUL.FTZ R8, R3, 0.5 ;  /* 0x3f00000003080820 */ /* 0x000fe20000410000 */
[----:B------:R-:W-:Y:S02]  /*22d0*/  @!P0 IMAD.MOV.U32 R3, RZ, RZ, R0 ;  /* 0x000000ffff038224 */ /* 0x000fe400078e0000 */
[----:B------:R-:W-:-:S04]  /*22e0*/  @P0 FADD.FTZ R6, -R7, -RZ ;  /* 0x800000ff07060221 */ /* 0x000fc80000010100 */
[----:B------:R-:W-:-:S04]  /*22f0*/  @P0 FFMA R6, R7, R6, R4 ;  /* 0x0000000607060223 */ /* 0x000fc80000000004 */
[----:B------:R-:W-:-:S04]  /*2300*/  @P0 FFMA R6, R6, R8, R7 ;  /* 0x0000000806060223 */ /* 0x000fc80000000007 */
[----:B------:R-:W-:-:S07]  /*2310*/  @P0 FMUL.FTZ R3, R6, 2.3283064365386962891e-10 ;  /* 0x2f80000006030820 */ /* 0x000fce0000410000 */
.L_x_21:
[----:B------:R-:W-:Y:S02]  /*2320*/  IMAD.MOV.U32 R6, RZ, RZ, R11 ;  /* 0x000000ffff067224 */ /* 0x000fe400078e000b */
[----:B------:R-:W-:-:S04]  /*2330*/  IMAD.MOV.U32 R7, RZ, RZ, 0x0 ;  /* 0x00000000ff077424 */ /* 0x000fc800078e00ff */
[----:B------:R-:W-:Y:S05]  /*2340*/  RET.REL.NODEC R6 `(_Z16fluidSwirlKernelPhPKhiiffffi) ;  /* 0xffffffdc062c7950 */ /* 0x000fea0003c3ffff */
        .weak           $__internal_1_$__cuda_sm3x_div_rn_noftz_f32_slowpath
        .type           $__internal_1_$__cuda_sm3x_div_rn_noftz_f32_slowpath,@function
        .size           $__internal_1_$__cuda_sm3x_div_rn_noftz_f32_slowpath,(.L_x_35 - $__internal_1_$__cuda_sm3x_div_rn_noftz_f32_slowpath)
$__internal_1_$__cuda_sm3x_div_rn_noftz_f32_slowpath:
[--C-:B------:R-:W-:Y:S01]  /*2350*/  SHF.R.U32.HI R8, RZ, 0x17, R3.reuse ;  /* 0x00000017ff087819 */ /* 0x100fe20000011603 */
[----:B------:R-:W-:Y:S01]  /*2360*/  BSSY.RECONVERGENT B1, `(.L_x_22) ;  /* 0x0000063000017945 */ /* 0x000fe20003800200 */
[----:B------:R-:W-:Y:S01]  /*2370*/  SHF.R.U32.HI R6, RZ, 0x17, R0 ;  /* 0x00000017ff067819 */ /* 0x000fe20000011600 */
[----:B------:R-:W-:Y:S01]  /*2380*/  IMAD.MOV.U32 R13, RZ, RZ, R3 ;  /* 0x000000ffff0d7224 */ /* 0x000fe200078e0003 */
[----:B------:R-:W-:Y:S02]  /*2390*/  LOP3.LUT R8, R8, 0xff, RZ, 0xc0, !PT ;  /* 0x000000ff08087812 */ /* 0x000fe400078ec0ff */
[----:B------:R-:W-:-:S03]  /*23a0*/  LOP3.LUT R16, R6, 0xff, RZ, 0xc0, !PT ;  /* 0x000000ff06107812 */ /* 0x000fc600078ec0ff */
[----:B------:R-:W-:Y:S02]  /*23b0*/  VIADD R14, R8, 0xffffffff ;  /* 0xffffffff080e7836 */ /* 0x000fe40000000000 */
[----:B------:R-:W-:-:S03]  /*23c0*/  VIADD R12, R16, 0xffffffff ;  /* 0xffffffff100c7836 */ /* 0x000fc60000000000 */
[----:B------:R-:W-:-:S04]  /*23d0*/  ISETP.GT.U32.AND P0, PT, R14, 0xfd, PT ;  /* 0x000000fd0e00780c */ /* 0x000fc80003f04070 */
[----:B------:R-:W-:-:S13]  /*23e0*/  ISETP.GT.U32.OR P0, PT, R12, 0xfd, P0 ;  /* 0x000000fd0c00780c */ /* 0x000fda0000704470 */
[----:B------:R-:W-:Y:S01]  /*23f0*/  @!P0 IMAD.MOV.U32 R6, RZ, RZ, RZ ;  /* 0x000000ffff068224 */ /* 0x000fe200078e00ff */
[----:B------:R-:W-:Y:S06]  /*2400*/  @!P0 BRA `(.L_x_23) ;  /* 0x00000000005c8947 */ /* 0x000fec0003800000 */
[----:B------:R-:W-:Y:S02]  /*2410*/  FSETP.GTU.FTZ.AND P0, PT, |R0|, +INF , PT ;  /* 0x7f8000000000780b */ /* 0x000fe40003f1c200 */
[----:B------:R-:W-:-:S04]  /*2420*/  FSETP.GTU.FTZ.AND P1, PT, |R3|, +INF , PT ;  /* 0x7f8000000300780b */ /* 0x000fc80003f3c200 */
[----:B------:R-:W-:-:S13]  /*2430*/  PLOP3.LUT P0, PT, P0, P1, PT, 0xf8, 0x8f ;  /* 0x00000000008f781c */ /* 0x000fda0000703f70 */
[----:B------:R-:W-:Y:S05]  /*2440*/  @P0 BRA `(.L_x_24) ;  /* 0x00000004004c0947 */ /* 0x000fea0003800000 */
[----:B------:R-:W-:-:S13]  /*2450*/  LOP3.LUT P0, RZ, R13, 0x7fffffff, R0, 0xc8, !PT ;  /* 0x7fffffff0dff7812 */ /* 0x000fda000780c800 */
[----:B------:R-:W-:Y:S05]  /*2460*/  @!P0 BRA `(.L_x_25) ;  /* 0x00000004003c8947 */ /* 0x000fea0003800000 */
[C---:B------:R-:W-:Y:S02]  /*2470*/  FSETP.NEU.FTZ.AND P3, PT, |R0|.reuse, +INF , PT ;  /* 0x7f8000000000780b */ /* 0x040fe40003f7d200 */
[----:B------:R-:W-:Y:S02]  /*2480*/  FSETP.NEU.FTZ.AND P1, PT, |R3|, +INF , PT ;  /* 0x7f8000000300780b */ /* 0x000fe40003f3d200 */
[----:B------:R-:W-:-:S11]  /*2490*/  FSETP.NEU.FTZ.AND P0, PT, |R0|, +INF , PT ;  /* 0x7f8000000000780b */ /* 0x000fd60003f1d200 */
[----:B------:R-:W-:Y:S05]  /*24a0*/  @!P1 BRA !P3, `(.L_x_25) ;  /* 0x00000004002c9947 */ /* 0x000fea0005800000 */
[----:B------:R-:W-:-:S04]  /*24b0*/  LOP3.LUT P3, RZ, R0, 0x7fffffff, RZ, 0xc0, !PT ;  /* 0x7fffffff00ff7812 */ /* 0x000fc8000786c0ff */
[----:B------:R-:W-:-:S13]  /*24c0*/  PLOP3.LUT P1, PT, P1, P3, PT, 0x2f, 0xf2 ;  /* 0x0000000000f2781c */ /* 0x000fda0000f26577 */
[----:B------:R-:W-:Y:S05]  /*24d0*/  @P1 BRA `(.L_x_26) ;  /* 0x0000000400181947 */ /* 0x000fea0003800000 */
[----:B------:R-:W-:-:S04]  /*24e0*/  LOP3.LUT P1, RZ, R13, 0x7fffffff, RZ, 0xc0, !PT ;  /* 0x7fffffff0dff7812 */ /* 0x000fc8000782c0ff */
[----:B------:R-:W-:-:S13]  /*24f0*/  PLOP3.LUT P0, PT, P0, P1, PT, 0x2f, 0xf2 ;  /* 0x0000000000f2781c */ /* 0x000fda0000702577 */
[----:B------:R-:W-:Y:S05]  /*2500*/  @P0 BRA `(.L_x_27) ;  /* 0x0000000400000947 */ /* 0x000fea0003800000 */
[----:B------:R-:W-:Y:S02]  /*2510*/  ISETP.GE.AND P0, PT, R12, RZ, PT ;  /* 0x000000ff0c00720c */ /* 0x000fe40003f06270 */
[----:B------:R-:W-:-:S11]  /*2520*/  ISETP.GE.AND P1, PT, R14, RZ, PT ;  /* 0x000000ff0e00720c */ /* 0x000fd60003f26270 */
[----:B------:R-:W-:Y:S02]  /*2530*/  @P0 IMAD.MOV.U32 R6, RZ, RZ, RZ ;  /* 0x000000ffff060224 */ /* 0x000fe400078e00ff */
[----:B------:R-:W-:Y:S01]  /*2540*/  @!P0 FFMA R0, R0, 1.84467440737095516160e+19, RZ ;  /* 0x5f80000000008823 */ /* 0x000fe200000000ff */
[----:B------:R-:W-:Y:S02]  /*2550*/  @!P0 IMAD.MOV.U32 R6, RZ, RZ, -0x40 ;  /* 0xffffffc0ff068424 */ /* 0x000fe400078e00ff */
[----:B------:R-:W-:Y:S02]  /*2560*/  @!P1 FFMA R13, R3, 1.84467440737095516160e+19, RZ ;  /* 0x5f800000030d9823 */ /* 0x000fe400000000ff */
[----:B------:R-:W-:-:S07]  /*2570*/  @!P1 VIADD R6, R6, 0x40 ;  /* 0x0000004006069836 */ /* 0x000fce0000000000 */
.L_x_23:
[----:B------:R-:W-:Y:S01]  /*2580*/  LEA R12, R8, 0xc0800000, 0x17 ;  /* 0xc0800000080c7811 */ /* 0x000fe200078eb8ff */
[----:B------:R-:W-:Y:S04]  /*2590*/  BSSY.RECONVERGENT B2, `(.L_x_28) ;  /* 0x0000036000027945 */ /* 0x000fe80003800200 */
[----:B------:R-:W-:Y:S02]  /*25a0*/  IMAD.IADD R12, R13, 0x1, -R12 ;  /* 0x000000010d0c7824 */ /* 0x000fe400078e0a0c */
[----:B------:R-:W-:Y:S02]  /*25b0*/  VIADD R13, R16, 0xffffff81 ;  /* 0xffffff81100d7836 */ /* 0x000fe40000000000 */
[----:B------:R-:W0:Y:S01]  /*25c0*/  MUFU.RCP R14, R12 ;  /* 0x0000000c000e7308 */ /* 0x000e220000001000 */
[----:B------:R-:W-:Y:S01]  /*25d0*/  FADD.FTZ R15, -R12, -RZ ;  /* 0x800000ff0c0f7221 */ /* 0x000fe20000010100 */
[C---:B------:R-:W-:Y:S01]  /*25e0*/  IMAD R0, R13.reuse, -0x800000, R0 ;  /* 0xff8000000d007824 */ /* 0x040fe200078e0200 */
[----:B------:R-:W-:-:S05]  /*25f0*/  IADD3 R13, PT, PT, R13, 0x7f, -R8 ;  /* 0x0000007f0d0d7810 */ /* 0x000fca0007ffe808 */
[----:B------:R-:W-:Y:S02]  /*2600*/  IMAD.IADD R13, R13, 0x1, R6 ;  /* 0x000000010d0d7824 */ /* 0x000fe400078e0206 */
[----:B0-----:R-:W-:-:S04]  /*2610*/  FFMA R17, R14, R15, 1 ;  /* 0x3f8000000e117423 */ /* 0x001fc8000000000f */
[----:B------:R-:W-:-:S04]  /*2620*/  FFMA R19, R14, R17, R14 ;  /* 0x000000110e137223 */ /* 0x000fc8000000000e */
[----:B------:R-:W-:-:S04]  /*2630*/  FFMA R14, R0, R19, RZ ;  /* 0x00000013000e7223 */ /* 0x000fc800000000ff */
[----:B------:R-:W-:-:S04]  /*2640*/  FFMA R17, R15, R14, R0 ;  /* 0x0000000e0f117223 */ /* 0x000fc80000000000 */
[----:B------:R-:W-:-:S04]  /*2650*/  FFMA R14, R19, R17, R14 ;  /* 0x00000011130e7223 */ /* 0x000fc8000000000e */
[----:B------:R-:W-:-:S04]  /*2660*/  FFMA R15, R15, R14, R0 ;  /* 0x0000000e0f0f7223 */ /* 0x000fc80000000000 */
[----:B------:R-:W-:-:S05]  /*2670*/  FFMA R0, R19, R15, R14 ;  /* 0x0000000f13007223 */ /* 0x000fca000000000e */
[----:B------:R-:W-:-:S04]  /*2680*/  SHF.R.U32.HI R8, RZ, 0x17, R0 ;  /* 0x00000017ff087819 */ /* 0x000fc80000011600 */
[----:B------:R-:W-:-:S05]  /*2690*/  LOP3.LUT R8, R8, 0xff, RZ, 0xc0, !PT ;  /* 0x000000ff08087812 */ /* 0x000fca00078ec0ff */
[----:B------:R-:W-:-:S04]  /*26a0*/  IMAD.IADD R12, R8, 0x1, R13 ;  /* 0x00000001080c7824 */ /* 0x000fc800078e020d */
[----:B------:R-:W-:-:S05]  /*26b0*/  VIADD R6, R12, 0xffffffff ;  /* 0xffffffff0c067836 */ /* 0x000fca0000000000 */
[----:B------:R-:W-:-:S13]  /*26c0*/  ISETP.GE.U32.AND P0, PT, R6, 0xfe, PT ;  /* 0x000000fe0600780c */ /* 0x000fda0003f06070 */
[----:B------:R-:W-:Y:S05]  /*26d0*/  @!P0 BRA `(.L_x_29) ;  /* 0x0000000000808947 */ /* 0x000fea0003800000 */
[----:B------:R-:W-:-:S13]  /*26e0*/  ISETP.GT.AND P0, PT, R12, 0xfe, PT ;  /* 0x000000fe0c00780c */ /* 0x000fda0003f04270 */
[----:B------:R-:W-:Y:S05]  /*26f0*/  @P0 BRA `(.L_x_30) ;  /* 0x00000000006c0947 */ /* 0x000fea0003800000 */
[----:B------:R-:W-:-:S13]  /*2700*/  ISETP.GE.AND P0, PT, R12, 0x1, PT ;  /* 0x000000010c00780c */ /* 0x000fda0003f06270 */
[----:B------:R-:W-:Y:S05]  /*2710*/  @P0 BRA `(.L_x_31) ;  /* 0x0000000000740947 */ /* 0x000fea0003800000 */
[----:B------:R-:W-:Y:S02]  /*2720*/  ISETP.GE.AND P0, PT, R12, -0x18, PT ;  /* 0xffffffe80c00780c */ /* 0x000fe40003f06270 */
[----:B------:R-:W-:-:S11]  /*2730*/  LOP3.LUT R0, R0, 0x80000000, RZ, 0xc0, !PT ;  /* 0x8000000000007812 */ /* 0x000fd600078ec0ff */
[----:B------:R-:W-:Y:S05]  /*2740*/  @!P0 BRA `(.L_x_31) ;  /* 0x0000000000688947 */ /* 0x000fea0003800000 */
[CCC-:B------:R-:W-:Y:S01]  /*2750*/  FFMA.RZ R6, R19.reuse, R15.reuse, R14.reuse ;  /* 0x0000000f13067223 */ /* 0x1c0fe2000000c00e */
[CCC-:B------:R-:W-:Y:S01]  /*2760*/  FFMA.RM R13, R19.reuse, R15.reuse, R14.reuse ;  /* 0x0000000f130d7223 */ /* 0x1c0fe2000000400e */
[C---:B------:R-:W-:Y:S02]  /*2770*/  ISETP.NE.AND P3, PT, R12.reuse, RZ, PT ;  /* 0x000000ff0c00720c */ /* 0x040fe40003f65270 */
[----:B------:R-:W-:Y:S02]  /*2780*/  ISETP.NE.AND P1, PT, R12, RZ, PT ;  /* 0x000000ff0c00720c */ /* 0x000fe40003f25270 */
[----:B------:R-:W-:Y:S01]  /*2790*/  LOP3.LUT R8, R6, 0x7fffff, RZ, 0xc0, !PT ;  /* 0x007fffff06087812 */ /* 0x000fe200078ec0ff */
[----:B------:R-:W-:Y:S01]  /*27a0*/  FFMA.RP R6, R19, R15, R14 ;  /* 0x0000000f13067223 */ /* 0x000fe2000000800e */
[----:B------:R-:W-:Y:S02]  /*27b0*/  VIADD R15, R12, 0x20 ;  /* 0x000000200c0f7836 */ /* 0x000fe40000000000 */
[----:B------:R-:W-:Y:S01]  /*27c0*/  LOP3.LUT R8, R8, 0x800000, RZ, 0xfc, !PT ;  /* 0x0080000008087812 */ /* 0x000fe200078efcff */
[----:B------:R-:W-:Y:S01]  /*27d0*/  IMAD.MOV R12, RZ, RZ, -R12 ;  /* 0x000000ffff0c7224 */ /* 0x000fe200078e0a0c */
[----:B------:R-:W-:-:S02]  /*27e0*/  FSETP.NEU.FTZ.AND P0, PT, R6, R13, PT ;  /* 0x0000000d0600720b */ /* 0x000fc40003f1d000 */
[----:B------:R-:W-:Y:S02]  /*27f0*/  SHF.L.U32 R15, R8, R15, RZ ;  /* 0x0000000f080f7219 */ /* 0x000fe400000006ff */
[----:B------:R-:W-:Y:S02]  /*2800*/  SEL R13, R12, RZ, P3 ;  /* 0x000000ff0c0d7207 */ /* 0x000fe40001800000 */
[----:B------:R-:W-:Y:S02]  /*2810*/  ISETP.NE.AND P1, PT, R15, RZ, P1 ;  /* 0x000000ff0f00720c */ /* 0x000fe40000f25270 */
[----:B------:R-:W-:Y:S02]  /*2820*/  SHF.R.U32.HI R13, RZ, R13, R8 ;  /* 0x0000000dff0d7219 */ /* 0x000fe40000011608 */
[----:B------:R-:W-:Y:S02]  /*2830*/  PLOP3.LUT P0, PT, P0, P1, PT, 0xf8, 0x8f ;  /* 0x00000000008f781c */ /* 0x000fe40000703f70 */
[----:B------:R-:W-:-:S02]  /*2840*/  SHF.R.U32.HI R15, RZ, 0x1, R13 ;  /* 0x00000001ff0f7819 */ /* 0x000fc4000001160d */
[----:B------:R-:W-:-:S04]  /*2850*/  SEL R6, RZ, 0x1, !P0 ;  /* 0x00000001ff067807 */ /* 0x000fc80004000000 */
[----:B------:R-:W-:-:S04]  /*2860*/  LOP3.LUT R6, R6, 0x1, R15, 0xf8, !PT ;  /* 0x0000000106067812 */ /* 0x000fc800078ef80f */
[----:B------:R-:W-:-:S05]  /*2870*/  LOP3.LUT R6, R6, R13, RZ, 0xc0, !PT ;  /* 0x0000000d06067212 */ /* 0x000fca00078ec0ff */
[----:B------:R-:W-:-:S05]  /*2880*/  IMAD.IADD R15, R15, 0x1, R6 ;  /* 0x000000010f0f7824 */ /* 0x000fca00078e0206 */
[----:B------:R-:W-:Y:S01]  /*2890*/  LOP3.LUT R0, R15, R0, RZ, 0xfc, !PT ;  /* 0x000000000f007212 */ /* 0x000fe200078efcff */
[----:B------:R-:W-:Y:S06]  /*28a0*/  BRA `(.L_x_31) ;  /* 0x0000000000107947 */ /* 0x000fec0003800000 */
.L_x_30:
[----:B------:R-:W-:-:S04]  /*28b0*/  LOP3.LUT R0, R0, 0x80000000, RZ, 0xc0, !PT ;  /* 0x8000000000007812 */ /* 0x000fc800078ec0ff */
[----:B------:R-:W-:Y:S01]  /*28c0*/  LOP3.LUT R0, R0, 0x7f800000, RZ, 0xfc, !PT ;  /* 0x7f80000000007812 */ /* 0x000fe200078efcff */
[----:B------:R-:W-:Y:S06]  /*28d0*/  BRA `(.L_x_31) ;  /* 0x0000000000047947 */ /* 0x000fec0003800000 */
.L_x_29:
[----:B------:R-:W-:-:S07]  /*28e0*/  IMAD R0, R13, 0x800000, R0 ;  /* 0x008000000d007824 */ /* 0x000fce00078e0200 */
.L_x_31:
[----:B------:R-:W-:Y:S05]  /*28f0*/  BSYNC.RECONVERGENT B2 ;  /* 0x0000000000027941 */ /* 0x000fea0003800200 */
.L_x_28:
[----:B------:R-:W-:Y:S05]  /*2900*/  BRA `(.L_x_32) ;  /* 0x0000000000207947 */ /* 0x000fea0003800000 */
.L_x_27:
[----:B------:R-:W-:-:S04]  /*2910*/  LOP3.LUT R0, R13, 0x80000000, R0, 0x48, !PT ;  /* 0x800000000d007812 */ /* 0x000fc800078e4800 */
[----:B------:R-:W-:Y:S01]  /*2920*/  LOP3.LUT R0, R0, 0x7f800000, RZ, 0xfc, !PT ;  /* 0x7f80000000007812 */ /* 0x000fe200078efcff */
[----:B------:R-:W-:Y:S06]  /*2930*/  BRA `(.L_x_32) ;  /* 0x0000000000147947 */ /* 0x000fec0003800000 */
.L_x_26:
[----:B------:R-:W-:Y:S01]  /*2940*/  LOP3.LUT R0, R13, 0x80000000, R0, 0x48, !PT ;  /* 0x800000000d007812 */ /* 0x000fe200078e4800 */
[----:B------:R-:W-:Y:S06]  /*2950*/  BRA `(.L_x_32) ;  /* 0x00000000000c7947 */ /* 0x000fec0003800000 */
.L_x_25:
[----:B------:R-:W0:Y:S01]  /*2960*/  MUFU.RSQ R0, -QNAN ;  /* 0xffc0000000007908 */ /* 0x000e220000001400 */
[----:B------:R-:W-:Y:S05]  /*2970*/  BRA `(.L_x_32) ;  /* 0x0000000000047947 */ /* 0x000fea0003800000 */
.L_x_24:
[----:B------:R-:W-:-:S07]  /*2980*/  FADD.FTZ R0, R0, R3 ;  /* 0x0000000300007221 */ /* 0x000fce0000010000 */
.L_x_32:
[----:B------:R-:W-:Y:S05]  /*2990*/  BSYNC.RECONVERGENT B1 ;  /* 0x0000000000017941 */ /* 0x000fea0003800200 */
.L_x_22:
[----:B------:R-:W-:Y:S02]  /*29a0*/  IMAD.MOV.U32 R12, RZ, RZ, R4 ;  /* 0x000000ffff0c7224 */ /* 0x000fe400078e0004 */
[----:B------:R-:W-:-:S04]  /*29b0*/  IMAD.MOV.U32 R13, RZ, RZ, 0x0 ;  /* 0x00000000ff0d7424 */ /* 0x000fc800078e00ff */
[----:B0-----:R-:W-:Y:S05]  /*29c0*/  RET.REL.NODEC R12 `(_Z16fluidSwirlKernelPhPKhiiffffi) ;  /* 0xffffffd40c8c7950 */ /* 0x001fea0003c3ffff */
.L_x_33:
[----:B------:R-:W-:-:S00]  /*29d0*/  BRA `(.L_x_33) ;  /* 0xfffffffc00fc7947 */ /* 0x000fc0000383ffff */
[----:B------:R-:W-:-:S00]  /*29e0*/  NOP ;  /* 0x0000000000007918 */ /* 0x000fc00000000000 */
        /* <DEDUP_REMOVED lines=9> */
.L_x_35:


//--------------------- .nv.global.init           --------------------------
	.section	.nv.global.init,"aw",@progbits
	.align	4
.nv.global.init:
	.type		__cudart_i2opi_f,@object
	.size		__cudart_i2opi_f,(.L_0 - __cudart_i2opi_f)
__cudart_i2opi_f:
        /*0000*/ 	.byte	0x41, 0x90, 0x43, 0x3c, 0x99, 0x95, 0x62, 0xdb, 0xc0, 0xdd, 0x34, 0xf5, 0xd1, 0x57, 0x27, 0xfc
        /*0010*/ 	.byte	0x29, 0x15, 0x44, 0x4e, 0x6e, 0x83, 0xf9, 0xa2
.L_0:


//--------------------- .nv.shared.reserved.0     --------------------------
	.section	.nv.shared.reserved.0,"aw",@nobits
	.weak		__nv_reservedSMEM_offset_0_alias
	.size		__nv_reservedSMEM_offset_0_alias, 0, 64
	.other		__nv_reservedSMEM_offset_0_alias,@"STO_CUDA_RESERVED_SHARED STV_DEFAULT"
__nv_reservedSMEM_offset_0_alias:
	.zero		0
	.zero		64


//--------------------- .nv.constant0._Z16fluidSwirlKernelPhPKhiiffffi --------------------------
	.section	.nv.constant0._Z16fluidSwirlKernelPhPKhiiffffi,"a",@progbits
	.sectionflags	@""
	.align	4
.nv.constant0._Z16fluidSwirlKernelPhPKhiiffffi:
	.zero		940


//--------------------- SYMBOLS --------------------------

	.type		.nv.reservedSmem.offset0,@object
	.size		.nv.reservedSmem.offset0,0x4
